//
// Generated by NVIDIA NVVM Compiler
//
// Compiler Build ID: CL-36424714
// Cuda compilation tools, release 13.0, V13.0.88
// Based on NVVM 20.0.0
//

.version 9.0
.target sm_100
.address_size 64

	// .globl	_Z11gemm_kernelP6__halfS0_S0_
// _ZZ11gemm_kernelP6__halfS0_S0_E5shmem has been demoted

.visible .entry _Z11gemm_kernelP6__halfS0_S0_(
	.param .u64 .ptr .align 1 _Z11gemm_kernelP6__halfS0_S0__param_0,
	.param .u64 .ptr .align 1 _Z11gemm_kernelP6__halfS0_S0__param_1,
	.param .u64 .ptr .align 1 _Z11gemm_kernelP6__halfS0_S0__param_2
)
{
	.reg .pred 	%p<11>;
	.reg .b16 	%rs<6>;
	.reg .b32 	%r<1521>;
	.reg .b32 	%f<15>;
	.reg .b64 	%rd<44>;
	// demoted variable
	.shared .align 2 .b8 _ZZ11gemm_kernelP6__halfS0_S0_E5shmem[49152];
	ld.param.u64 	%rd4, [_Z11gemm_kernelP6__halfS0_S0__param_0];
	ld.param.u64 	%rd5, [_Z11gemm_kernelP6__halfS0_S0__param_1];
	cvta.to.global.u64 	%rd6, %rd5;
	cvta.to.global.u64 	%rd7, %rd4;
	mov.u32 	%r1, %tid.x;
	shr.u32 	%r244, %r1, 5;
	and.b32  	%r2, %r244, 1;
	mov.u32 	%r245, %ctaid.x;
	mov.u32 	%r246, %ctaid.y;
	shl.b32 	%r3, %r245, 7;
	mul.wide.u32 	%rd8, %r3, 2;
	add.s64 	%rd1, %rd6, %rd8;
	shl.b32 	%r4, %r246, 21;
	mul.wide.u32 	%rd9, %r4, 2;
	add.s64 	%rd2, %rd7, %rd9;
	and.b32  	%r5, %r1, 32;
	mov.u32 	%r6, %ntid.x;
	shr.u32 	%r247, %r1, 2;
	and.b32  	%r248, %r247, 252;
	shl.b32 	%r249, %r1, 5;
	and.b32  	%r250, %r249, 31200;
	add.s32 	%r7, %r250, %r248;
	shl.b32 	%r251, %r1, 6;
	or.b32  	%r8, %r5, %r251;
	cvt.u16.u32 	%rs1, %r6;
	div.u16 	%rs2, 8191, %rs1;
	add.s16 	%rs3, %rs2, 1;
	cvt.u32.u16 	%r252, %rs3;
	shl.b32 	%r9, %r6, 1;
	div.u16 	%rs4, 4095, %rs1;
	add.s16 	%rs5, %rs4, 1;
	cvt.u32.u16 	%r253, %rs5;
	and.b32  	%r10, %r252, 3;
	and.b32  	%r11, %r253, 3;
	and.b32  	%r12, %r253, 8188;
	and.b32  	%r254, %r252, 16380;
	neg.s32 	%r13, %r254;
	mov.b32 	%r1444, 0;
$L__BB0_1:
	mul.lo.s32 	%r1449, %r6, 384;
	shl.b32 	%r1451, %r6, 8;
	mul.lo.s32 	%r1450, %r6, 3;
	shl.b32 	%r1446, %r6, 7;
	shl.b32 	%r83, %r1444, 13;
	mov.b32 	%r1448, 0;
	mov.u32 	%r1445, %r13;
	mov.u32 	%r1447, %r6;
	mov.u32 	%r1452, %r9;
	mov.u32 	%r1453, %r1448;
$L__BB0_2:
	and.b32  	%r256, %r1453, 31;
	and.b32  	%r257, %r1448, 1044480;
	add.s32 	%r258, %r256, %r83;
	add.s32 	%r259, %r258, %r257;
	mul.wide.u32 	%rd10, %r259, 4;
	add.s64 	%rd11, %rd1, %rd10;
	ld.global.f32 	%f1, [%rd11];
	shr.u32 	%r260, %r1453, 5;
	shr.u32 	%r261, %r1453, 2;
	xor.b32  	%r262, %r260, %r261;
	and.b32  	%r263, %r262, 7;
	and.b32  	%r264, %r1453, 8160;
	or.b32  	%r265, %r264, %r263;
	shl.b32 	%r266, %r265, 2;
	mov.u32 	%r267, _ZZ11gemm_kernelP6__halfS0_S0_E5shmem;
	add.s32 	%r268, %r267, %r266;
	st.shared.f32 	[%r268], %f1;
	add.s32 	%r269, %r1453, %r6;
	and.b32  	%r270, %r1447, 31;
	and.b32  	%r271, %r1446, 1044480;
	add.s32 	%r272, %r270, %r83;
	add.s32 	%r273, %r272, %r271;
	mul.wide.u32 	%rd12, %r273, 4;
	add.s64 	%rd13, %rd1, %rd12;
	ld.global.f32 	%f2, [%rd13];
	shr.u32 	%r274, %r1447, 5;
	shr.u32 	%r275, %r1447, 2;
	xor.b32  	%r276, %r274, %r275;
	and.b32  	%r277, %r276, 7;
	and.b32  	%r278, %r1447, 8160;
	and.b32  	%r93, %r6, 3;
	or.b32  	%r279, %r93, %r278;
	add.s32 	%r280, %r279, %r277;
	shl.b32 	%r281, %r280, 2;
	add.s32 	%r282, %r267, %r281;
	st.shared.f32 	[%r282], %f2;
	add.s32 	%r283, %r269, %r6;
	and.b32  	%r284, %r1452, 31;
	and.b32  	%r285, %r1451, 1044480;
	add.s32 	%r286, %r284, %r83;
	add.s32 	%r287, %r286, %r285;
	mul.wide.u32 	%rd14, %r287, 4;
	add.s64 	%rd15, %rd1, %rd14;
	ld.global.f32 	%f3, [%rd15];
	shr.u32 	%r288, %r1452, 5;
	shr.u32 	%r289, %r1452, 2;
	xor.b32  	%r290, %r288, %r289;
	and.b32  	%r291, %r290, 7;
	and.b32  	%r292, %r1452, 8160;
	and.b32  	%r94, %r9, 2;
	or.b32  	%r293, %r94, %r292;
	add.s32 	%r294, %r293, %r291;
	shl.b32 	%r295, %r294, 2;
	add.s32 	%r296, %r267, %r295;
	st.shared.f32 	[%r296], %f3;
	add.s32 	%r297, %r283, %r6;
	and.b32  	%r298, %r1450, 31;
	and.b32  	%r299, %r1449, 1044480;
	add.s32 	%r300, %r298, %r83;
	add.s32 	%r301, %r300, %r299;
	mul.wide.u32 	%rd16, %r301, 4;
	add.s64 	%rd17, %rd1, %rd16;
	ld.global.f32 	%f4, [%rd17];
	shr.u32 	%r302, %r1450, 5;
	shr.u32 	%r303, %r1450, 2;
	xor.b32  	%r304, %r302, %r303;
	and.b32  	%r305, %r304, 7;
	and.b32  	%r306, %r1450, 8160;
	neg.s32 	%r307, %r6;
	and.b32  	%r95, %r307, 3;
	or.b32  	%r308, %r95, %r306;
	add.s32 	%r309, %r308, %r305;
	shl.b32 	%r310, %r309, 2;
	add.s32 	%r311, %r267, %r310;
	st.shared.f32 	[%r311], %f4;
	add.s32 	%r1453, %r297, %r6;
	shl.b32 	%r312, %r6, 2;
	add.s32 	%r1452, %r1452, %r312;
	shl.b32 	%r313, %r6, 9;
	add.s32 	%r1451, %r1451, %r313;
	add.s32 	%r1450, %r1450, %r312;
	add.s32 	%r1449, %r1449, %r313;
	add.s32 	%r1448, %r1448, %r313;
	add.s32 	%r1447, %r1447, %r312;
	add.s32 	%r1446, %r1446, %r313;
	add.s32 	%r1445, %r1445, 4;
	setp.ne.s32 	%p1, %r1445, 0;
	@%p1 bra 	$L__BB0_2;
	setp.eq.s32 	%p2, %r10, 0;
	@%p2 bra 	$L__BB0_7;
	setp.eq.s32 	%p3, %r10, 1;
	and.b32  	%r314, %r1453, 31;
	and.b32  	%r315, %r1448, 1044480;
	add.s32 	%r316, %r314, %r83;
	add.s32 	%r317, %r316, %r315;
	mul.wide.u32 	%rd18, %r317, 4;
	add.s64 	%rd19, %rd1, %rd18;
	ld.global.f32 	%f5, [%rd19];
	shr.u32 	%r318, %r1453, 5;
	shr.u32 	%r319, %r1453, 2;
	xor.b32  	%r320, %r318, %r319;
	and.b32  	%r321, %r320, 7;
	and.b32  	%r322, %r1453, 8163;
	add.s32 	%r323, %r322, %r321;
	shl.b32 	%r324, %r323, 2;
	mov.u32 	%r325, _ZZ11gemm_kernelP6__halfS0_S0_E5shmem;
	add.s32 	%r326, %r325, %r324;
	st.shared.f32 	[%r326], %f5;
	@%p3 bra 	$L__BB0_7;
	setp.eq.s32 	%p4, %r10, 2;
	and.b32  	%r327, %r1447, 31;
	and.b32  	%r328, %r1446, 1044480;
	add.s32 	%r329, %r327, %r83;
	add.s32 	%r330, %r329, %r328;
	mul.wide.u32 	%rd20, %r330, 4;
	add.s64 	%rd21, %rd1, %rd20;
	ld.global.f32 	%f6, [%rd21];
	shr.u32 	%r331, %r1447, 5;
	shr.u32 	%r332, %r1447, 2;
	xor.b32  	%r333, %r331, %r332;
	and.b32  	%r334, %r333, 7;
	and.b32  	%r335, %r1447, 8163;
	add.s32 	%r336, %r335, %r334;
	shl.b32 	%r337, %r336, 2;
	mov.u32 	%r338, _ZZ11gemm_kernelP6__halfS0_S0_E5shmem;
	add.s32 	%r339, %r338, %r337;
	st.shared.f32 	[%r339], %f6;
	@%p4 bra 	$L__BB0_7;
	and.b32  	%r340, %r1452, 31;
	and.b32  	%r341, %r1451, 1044480;
	add.s32 	%r342, %r340, %r83;
	add.s32 	%r343, %r342, %r341;
	mul.wide.u32 	%rd22, %r343, 4;
	add.s64 	%rd23, %rd1, %rd22;
	ld.global.f32 	%f7, [%rd23];
	shr.u32 	%r344, %r1452, 5;
	shr.u32 	%r345, %r1452, 2;
	xor.b32  	%r346, %r344, %r345;
	and.b32  	%r347, %r346, 7;
	and.b32  	%r348, %r1452, 8163;
	add.s32 	%r349, %r348, %r347;
	shl.b32 	%r350, %r349, 2;
	mov.u32 	%r351, _ZZ11gemm_kernelP6__halfS0_S0_E5shmem;
	add.s32 	%r352, %r351, %r350;
	st.shared.f32 	[%r352], %f7;
$L__BB0_7:
	shl.b32 	%r105, %r1444, 25;
	mov.b32 	%r1454, 0;
	mov.u32 	%r1455, %r1454;
$L__BB0_8:
	and.b32  	%r354, %r1454, 31;
	shl.b32 	%r355, %r1454, 6;
	and.b32  	%r356, %r355, 258048;
	add.s32 	%r357, %r354, %r105;
	add.s32 	%r358, %r357, %r356;
	mul.wide.u32 	%rd24, %r358, 4;
	add.s64 	%rd25, %rd2, %rd24;
	ld.global.f32 	%f8, [%rd25];
	shr.u32 	%r359, %r1454, 6;
	shr.u32 	%r360, %r1454, 2;
	xor.b32  	%r361, %r359, %r360;
	and.b32  	%r362, %r361, 7;
	and.b32  	%r363, %r1454, 4064;
	or.b32  	%r364, %r363, %r362;
	shl.b32 	%r365, %r364, 2;
	mov.u32 	%r366, _ZZ11gemm_kernelP6__halfS0_S0_E5shmem;
	add.s32 	%r367, %r366, %r365;
	st.shared.f32 	[%r367+32768], %f8;
	add.s32 	%r368, %r1454, %r6;
	and.b32  	%r369, %r368, 31;
	shl.b32 	%r370, %r368, 6;
	and.b32  	%r371, %r370, 258048;
	add.s32 	%r372, %r369, %r105;
	add.s32 	%r373, %r372, %r371;
	mul.wide.u32 	%rd26, %r373, 4;
	add.s64 	%rd27, %rd2, %rd26;
	ld.global.f32 	%f9, [%rd27];
	shr.u32 	%r374, %r368, 6;
	shr.u32 	%r375, %r368, 2;
	xor.b32  	%r376, %r374, %r375;
	and.b32  	%r377, %r376, 7;
	and.b32  	%r378, %r368, 4064;
	or.b32  	%r379, %r378, %r93;
	add.s32 	%r380, %r379, %r377;
	shl.b32 	%r381, %r380, 2;
	add.s32 	%r382, %r366, %r381;
	st.shared.f32 	[%r382+32768], %f9;
	add.s32 	%r383, %r368, %r6;
	and.b32  	%r384, %r383, 31;
	shl.b32 	%r385, %r383, 6;
	and.b32  	%r386, %r385, 258048;
	add.s32 	%r387, %r384, %r105;
	add.s32 	%r388, %r387, %r386;
	mul.wide.u32 	%rd28, %r388, 4;
	add.s64 	%rd29, %rd2, %rd28;
	ld.global.f32 	%f10, [%rd29];
	shr.u32 	%r389, %r383, 6;
	shr.u32 	%r390, %r383, 2;
	xor.b32  	%r391, %r389, %r390;
	and.b32  	%r392, %r391, 7;
	and.b32  	%r393, %r383, 4064;
	or.b32  	%r394, %r393, %r94;
	add.s32 	%r395, %r394, %r392;
	shl.b32 	%r396, %r395, 2;
	add.s32 	%r397, %r366, %r396;
	st.shared.f32 	[%r397+32768], %f10;
	add.s32 	%r398, %r383, %r6;
	and.b32  	%r399, %r398, 31;
	shl.b32 	%r400, %r398, 6;
	and.b32  	%r401, %r400, 258048;
	add.s32 	%r402, %r399, %r105;
	add.s32 	%r403, %r402, %r401;
	mul.wide.u32 	%rd30, %r403, 4;
	add.s64 	%rd31, %rd2, %rd30;
	ld.global.f32 	%f11, [%rd31];
	shr.u32 	%r404, %r398, 6;
	shr.u32 	%r405, %r398, 2;
	xor.b32  	%r406, %r404, %r405;
	and.b32  	%r407, %r406, 7;
	and.b32  	%r408, %r398, 4064;
	or.b32  	%r409, %r408, %r95;
	add.s32 	%r410, %r409, %r407;
	shl.b32 	%r411, %r410, 2;
	add.s32 	%r412, %r366, %r411;
	st.shared.f32 	[%r412+32768], %f11;
	add.s32 	%r1454, %r398, %r6;
	add.s32 	%r1455, %r1455, 4;
	setp.ne.s32 	%p5, %r1455, %r12;
	@%p5 bra 	$L__BB0_8;
	setp.eq.s32 	%p6, %r11, 0;
	@%p6 bra 	$L__BB0_13;
	setp.eq.s32 	%p7, %r11, 1;
	and.b32  	%r413, %r1454, 31;
	shl.b32 	%r414, %r1454, 6;
	and.b32  	%r415, %r414, 258048;
	add.s32 	%r416, %r413, %r105;
	add.s32 	%r417, %r416, %r415;
	mul.wide.u32 	%rd32, %r417, 4;
	add.s64 	%rd33, %rd2, %rd32;
	ld.global.f32 	%f12, [%rd33];
	shr.u32 	%r418, %r1454, 6;
	shr.u32 	%r419, %r1454, 2;
	xor.b32  	%r420, %r418, %r419;
	and.b32  	%r421, %r420, 7;
	and.b32  	%r422, %r1454, 4067;
	add.s32 	%r423, %r422, %r421;
	shl.b32 	%r424, %r423, 2;
	mov.u32 	%r425, _ZZ11gemm_kernelP6__halfS0_S0_E5shmem;
	add.s32 	%r426, %r425, %r424;
	st.shared.f32 	[%r426+32768], %f12;
	@%p7 bra 	$L__BB0_13;
	add.s32 	%r110, %r1454, %r6;
	setp.eq.s32 	%p8, %r11, 2;
	and.b32  	%r427, %r110, 31;
	shl.b32 	%r428, %r110, 6;
	and.b32  	%r429, %r428, 258048;
	add.s32 	%r430, %r427, %r105;
	add.s32 	%r431, %r430, %r429;
	mul.wide.u32 	%rd34, %r431, 4;
	add.s64 	%rd35, %rd2, %rd34;
	ld.global.f32 	%f13, [%rd35];
	shr.u32 	%r432, %r110, 6;
	shr.u32 	%r433, %r110, 2;
	xor.b32  	%r434, %r432, %r433;
	and.b32  	%r435, %r434, 7;
	and.b32  	%r436, %r110, 4067;
	add.s32 	%r437, %r436, %r435;
	shl.b32 	%r438, %r437, 2;
	mov.u32 	%r439, _ZZ11gemm_kernelP6__halfS0_S0_E5shmem;
	add.s32 	%r440, %r439, %r438;
	st.shared.f32 	[%r440+32768], %f13;
	@%p8 bra 	$L__BB0_13;
	add.s32 	%r441, %r110, %r6;
	and.b32  	%r442, %r441, 31;
	shl.b32 	%r443, %r441, 6;
	and.b32  	%r444, %r443, 258048;
	add.s32 	%r445, %r442, %r105;
	add.s32 	%r446, %r445, %r444;
	mul.wide.u32 	%rd36, %r446, 4;
	add.s64 	%rd37, %rd2, %rd36;
	ld.global.f32 	%f14, [%rd37];
	shr.u32 	%r447, %r441, 6;
	shr.u32 	%r448, %r441, 2;
	xor.b32  	%r449, %r447, %r448;
	and.b32  	%r450, %r449, 7;
	and.b32  	%r451, %r441, 4067;
	add.s32 	%r452, %r451, %r450;
	shl.b32 	%r453, %r452, 2;
	mov.u32 	%r454, _ZZ11gemm_kernelP6__halfS0_S0_E5shmem;
	add.s32 	%r455, %r454, %r453;
	st.shared.f32 	[%r455+32768], %f14;
$L__BB0_13:
	bar.sync 	0;
	mov.b32 	%r1520, 0;
$L__BB0_14:
	shl.b32 	%r1185, %r1520, 4;
	add.s32 	%r1186, %r7, %r1185;
	shr.u32 	%r1187, %r1186, 5;
	shr.u32 	%r1188, %r1186, 2;
	xor.b32  	%r1189, %r1187, %r1188;
	and.b32  	%r1190, %r1189, 7;
	and.b32  	%r1191, %r1186, 1073741792;
	or.b32  	%r1192, %r1190, %r1191;
	shl.b32 	%r1193, %r1192, 2;
	mov.u32 	%r1194, _ZZ11gemm_kernelP6__halfS0_S0_E5shmem;
	add.s32 	%r461, %r1194, %r1193;
	// begin inline asm
	ldmatrix.sync.aligned.x4.m8n8.shared.b16{%r457, %r458, %r459, %r460}, [%r461];
	// end inline asm
	add.s32 	%r1195, %r1186, 8;
	shr.u32 	%r1196, %r1195, 5;
	shr.u32 	%r1197, %r1195, 2;
	xor.b32  	%r1198, %r1196, %r1197;
	and.b32  	%r1199, %r1198, 7;
	and.b32  	%r1200, %r1195, 1073741792;
	or.b32  	%r1201, %r1199, %r1200;
	shl.b32 	%r1202, %r1201, 2;
	add.s32 	%r466, %r1194, %r1202;
	// begin inline asm
	ldmatrix.sync.aligned.x4.m8n8.shared.b16{%r462, %r463, %r464, %r465}, [%r466];
	// end inline asm
	add.s32 	%r1203, %r1186, 512;
	and.b32  	%r1204, %r1203, 1073741792;
	or.b32  	%r1205, %r1190, %r1204;
	shl.b32 	%r1206, %r1205, 2;
	add.s32 	%r471, %r1194, %r1206;
	// begin inline asm
	ldmatrix.sync.aligned.x4.m8n8.shared.b16{%r467, %r468, %r469, %r470}, [%r471];
	// end inline asm
	add.s32 	%r1207, %r1186, 520;
	shr.u32 	%r1208, %r1207, 5;
	shr.u32 	%r1209, %r1207, 2;
	xor.b32  	%r1210, %r1208, %r1209;
	and.b32  	%r1211, %r1210, 7;
	and.b32  	%r1212, %r1207, 1073741792;
	or.b32  	%r1213, %r1211, %r1212;
	shl.b32 	%r1214, %r1213, 2;
	add.s32 	%r476, %r1194, %r1214;
	// begin inline asm
	ldmatrix.sync.aligned.x4.m8n8.shared.b16{%r472, %r473, %r474, %r475}, [%r476];
	// end inline asm
	add.s32 	%r1215, %r1186, 1024;
	and.b32  	%r1216, %r1215, 1073741792;
	or.b32  	%r1217, %r1190, %r1216;
	shl.b32 	%r1218, %r1217, 2;
	add.s32 	%r481, %r1194, %r1218;
	// begin inline asm
	ldmatrix.sync.aligned.x4.m8n8.shared.b16{%r477, %r478, %r479, %r480}, [%r481];
	// end inline asm
	add.s32 	%r1219, %r1186, 1032;
	shr.u32 	%r1220, %r1219, 5;
	shr.u32 	%r1221, %r1219, 2;
	xor.b32  	%r1222, %r1220, %r1221;
	and.b32  	%r1223, %r1222, 7;
	and.b32  	%r1224, %r1219, 1073741792;
	or.b32  	%r1225, %r1223, %r1224;
	shl.b32 	%r1226, %r1225, 2;
	add.s32 	%r486, %r1194, %r1226;
	// begin inline asm
	ldmatrix.sync.aligned.x4.m8n8.shared.b16{%r482, %r483, %r484, %r485}, [%r486];
	// end inline asm
	add.s32 	%r1227, %r1186, 1536;
	and.b32  	%r1228, %r1227, 1073741792;
	or.b32  	%r1229, %r1190, %r1228;
	shl.b32 	%r1230, %r1229, 2;
	add.s32 	%r491, %r1194, %r1230;
	// begin inline asm
	ldmatrix.sync.aligned.x4.m8n8.shared.b16{%r487, %r488, %r489, %r490}, [%r491];
	// end inline asm
	add.s32 	%r1231, %r1186, 1544;
	shr.u32 	%r1232, %r1231, 5;
	shr.u32 	%r1233, %r1231, 2;
	xor.b32  	%r1234, %r1232, %r1233;
	and.b32  	%r1235, %r1234, 7;
	and.b32  	%r1236, %r1231, 1073741792;
	or.b32  	%r1237, %r1235, %r1236;
	shl.b32 	%r1238, %r1237, 2;
	add.s32 	%r496, %r1194, %r1238;
	// begin inline asm
	ldmatrix.sync.aligned.x4.m8n8.shared.b16{%r492, %r493, %r494, %r495}, [%r496];
	// end inline asm
	shl.b32 	%r1239, %r1520, 11;
	add.s32 	%r1240, %r8, %r1239;
	and.b32  	%r1241, %r1240, 1073741760;
	shr.u32 	%r1242, %r8, 6;
	and.b32  	%r1243, %r1242, 7;
	add.s32 	%r1244, %r5, %r1243;
	add.s32 	%r1245, %r1241, %r1244;
	shl.b32 	%r1246, %r1245, 2;
	add.s32 	%r1247, %r1194, %r1246;
	add.s32 	%r499, %r1247, 32768;
	// begin inline asm
	ldmatrix.sync.aligned.x2.trans.m8n8.shared.b16{%r497, %r498}, [%r499];
	// end inline asm
	add.s32 	%r1248, %r1240, 4;
	and.b32  	%r1249, %r1248, 1073741760;
	add.s32 	%r1250, %r8, 4;
	and.b32  	%r1251, %r1250, 32;
	shr.u32 	%r1252, %r1250, 6;
	and.b32  	%r1253, %r1252, 7;
	xor.b32  	%r1254, %r1253, 1;
	or.b32  	%r1255, %r1251, %r1254;
	or.b32  	%r1256, %r1249, %r1255;
	shl.b32 	%r1257, %r1256, 2;
	add.s32 	%r1258, %r1194, %r1257;
	add.s32 	%r502, %r1258, 32768;
	// begin inline asm
	ldmatrix.sync.aligned.x2.trans.m8n8.shared.b16{%r500, %r501}, [%r502];
	// end inline asm
	add.s32 	%r1259, %r1240, 1024;
	and.b32  	%r1260, %r1259, 1073741760;
	add.s32 	%r1261, %r1260, %r1244;
	shl.b32 	%r1262, %r1261, 2;
	add.s32 	%r1263, %r1194, %r1262;
	add.s32 	%r505, %r1263, 32768;
	// begin inline asm
	ldmatrix.sync.aligned.x2.trans.m8n8.shared.b16{%r503, %r504}, [%r505];
	// end inline asm
	add.s32 	%r1264, %r1240, 1028;
	and.b32  	%r1265, %r1264, 1073741760;
	add.s32 	%r1266, %r8, 1028;
	and.b32  	%r1267, %r1266, 32;
	shr.u32 	%r1268, %r1266, 6;
	and.b32  	%r1269, %r1268, 7;
	xor.b32  	%r1270, %r1269, 1;
	or.b32  	%r1271, %r1267, %r1270;
	or.b32  	%r1272, %r1265, %r1271;
	shl.b32 	%r1273, %r1272, 2;
	add.s32 	%r1274, %r1194, %r1273;
	add.s32 	%r508, %r1274, 32768;
	// begin inline asm
	ldmatrix.sync.aligned.x2.trans.m8n8.shared.b16{%r506, %r507}, [%r508];
	// end inline asm
	add.s32 	%r1275, %r1240, 2048;
	and.b32  	%r1276, %r1275, 1073741760;
	add.s32 	%r1277, %r1276, %r1244;
	shl.b32 	%r1278, %r1277, 2;
	add.s32 	%r1279, %r1194, %r1278;
	add.s32 	%r511, %r1279, 32768;
	// begin inline asm
	ldmatrix.sync.aligned.x2.trans.m8n8.shared.b16{%r509, %r510}, [%r511];
	// end inline asm
	add.s32 	%r1280, %r1240, 2052;
	and.b32  	%r1281, %r1280, 1073741760;
	add.s32 	%r1282, %r8, 2052;
	and.b32  	%r1283, %r1282, 32;
	shr.u32 	%r1284, %r1282, 6;
	and.b32  	%r1285, %r1284, 7;
	xor.b32  	%r1286, %r1285, 1;
	or.b32  	%r1287, %r1283, %r1286;
	or.b32  	%r1288, %r1281, %r1287;
	shl.b32 	%r1289, %r1288, 2;
	add.s32 	%r1290, %r1194, %r1289;
	add.s32 	%r514, %r1290, 32768;
	// begin inline asm
	ldmatrix.sync.aligned.x2.trans.m8n8.shared.b16{%r512, %r513}, [%r514];
	// end inline asm
	add.s32 	%r1291, %r1240, 3072;
	and.b32  	%r1292, %r1291, 1073741760;
	add.s32 	%r1293, %r1292, %r1244;
	shl.b32 	%r1294, %r1293, 2;
	add.s32 	%r1295, %r1194, %r1294;
	add.s32 	%r517, %r1295, 32768;
	// begin inline asm
	ldmatrix.sync.aligned.x2.trans.m8n8.shared.b16{%r515, %r516}, [%r517];
	// end inline asm
	add.s32 	%r1296, %r1240, 3076;
	and.b32  	%r1297, %r1296, 1073741760;
	add.s32 	%r1298, %r8, 3076;
	and.b32  	%r1299, %r1298, 32;
	shr.u32 	%r1300, %r1298, 6;
	and.b32  	%r1301, %r1300, 7;
	xor.b32  	%r1302, %r1301, 1;
	or.b32  	%r1303, %r1299, %r1302;
	or.b32  	%r1304, %r1297, %r1303;
	shl.b32 	%r1305, %r1304, 2;
	add.s32 	%r1306, %r1194, %r1305;
	add.s32 	%r520, %r1306, 32768;
	// begin inline asm
	ldmatrix.sync.aligned.x2.trans.m8n8.shared.b16{%r518, %r519}, [%r520];
	// end inline asm
	add.s32 	%r1307, %r1240, 4096;
	and.b32  	%r1308, %r1307, 1073741760;
	add.s32 	%r1309, %r1308, %r1244;
	shl.b32 	%r1310, %r1309, 2;
	add.s32 	%r1311, %r1194, %r1310;
	add.s32 	%r523, %r1311, 32768;
	// begin inline asm
	ldmatrix.sync.aligned.x2.trans.m8n8.shared.b16{%r521, %r522}, [%r523];
	// end inline asm
	add.s32 	%r1312, %r1240, 4100;
	and.b32  	%r1313, %r1312, 1073741760;
	add.s32 	%r1314, %r8, 4100;
	and.b32  	%r1315, %r1314, 32;
	shr.u32 	%r1316, %r1314, 6;
	and.b32  	%r1317, %r1316, 7;
	xor.b32  	%r1318, %r1317, 1;
	or.b32  	%r1319, %r1315, %r1318;
	or.b32  	%r1320, %r1313, %r1319;
	shl.b32 	%r1321, %r1320, 2;
	add.s32 	%r1322, %r1194, %r1321;
	add.s32 	%r526, %r1322, 32768;
	// begin inline asm
	ldmatrix.sync.aligned.x2.trans.m8n8.shared.b16{%r524, %r525}, [%r526];
	// end inline asm
	add.s32 	%r1323, %r1240, 5120;
	and.b32  	%r1324, %r1323, 1073741760;
	add.s32 	%r1325, %r1324, %r1244;
	shl.b32 	%r1326, %r1325, 2;
	add.s32 	%r1327, %r1194, %r1326;
	add.s32 	%r529, %r1327, 32768;
	// begin inline asm
	ldmatrix.sync.aligned.x2.trans.m8n8.shared.b16{%r527, %r528}, [%r529];
	// end inline asm
	add.s32 	%r1328, %r1240, 5124;
	and.b32  	%r1329, %r1328, 1073741760;
	add.s32 	%r1330, %r8, 5124;
	and.b32  	%r1331, %r1330, 32;
	shr.u32 	%r1332, %r1330, 6;
	and.b32  	%r1333, %r1332, 7;
	xor.b32  	%r1334, %r1333, 1;
	or.b32  	%r1335, %r1331, %r1334;
	or.b32  	%r1336, %r1329, %r1335;
	shl.b32 	%r1337, %r1336, 2;
	add.s32 	%r1338, %r1194, %r1337;
	add.s32 	%r532, %r1338, 32768;
	// begin inline asm
	ldmatrix.sync.aligned.x2.trans.m8n8.shared.b16{%r530, %r531}, [%r532];
	// end inline asm
	add.s32 	%r1339, %r1240, 6144;
	and.b32  	%r1340, %r1339, 1073741760;
	add.s32 	%r1341, %r1340, %r1244;
	shl.b32 	%r1342, %r1341, 2;
	add.s32 	%r1343, %r1194, %r1342;
	add.s32 	%r535, %r1343, 32768;
	// begin inline asm
	ldmatrix.sync.aligned.x2.trans.m8n8.shared.b16{%r533, %r534}, [%r535];
	// end inline asm
	add.s32 	%r1344, %r1240, 6148;
	and.b32  	%r1345, %r1344, 1073741760;
	add.s32 	%r1346, %r8, 6148;
	and.b32  	%r1347, %r1346, 32;
	shr.u32 	%r1348, %r1346, 6;
	and.b32  	%r1349, %r1348, 7;
	xor.b32  	%r1350, %r1349, 1;
	or.b32  	%r1351, %r1347, %r1350;
	or.b32  	%r1352, %r1345, %r1351;
	shl.b32 	%r1353, %r1352, 2;
	add.s32 	%r1354, %r1194, %r1353;
	add.s32 	%r538, %r1354, 32768;
	// begin inline asm
	ldmatrix.sync.aligned.x2.trans.m8n8.shared.b16{%r536, %r537}, [%r538];
	// end inline asm
	add.s32 	%r1355, %r1240, 7168;
	and.b32  	%r1356, %r1355, 1073741760;
	add.s32 	%r1357, %r1356, %r1244;
	shl.b32 	%r1358, %r1357, 2;
	add.s32 	%r1359, %r1194, %r1358;
	add.s32 	%r541, %r1359, 32768;
	// begin inline asm
	ldmatrix.sync.aligned.x2.trans.m8n8.shared.b16{%r539, %r540}, [%r541];
	// end inline asm
	add.s32 	%r1360, %r1240, 7172;
	and.b32  	%r1361, %r1360, 1073741760;
	add.s32 	%r1362, %r8, 7172;
	and.b32  	%r1363, %r1362, 32;
	shr.u32 	%r1364, %r1362, 6;
	and.b32  	%r1365, %r1364, 7;
	xor.b32  	%r1366, %r1365, 1;
	or.b32  	%r1367, %r1363, %r1366;
	or.b32  	%r1368, %r1361, %r1367;
	shl.b32 	%r1369, %r1368, 2;
	add.s32 	%r1370, %r1194, %r1369;
	add.s32 	%r544, %r1370, 32768;
	// begin inline asm
	ldmatrix.sync.aligned.x2.trans.m8n8.shared.b16{%r542, %r543}, [%r544];
	// end inline asm
	// begin inline asm
	mma.sync.aligned.m16n8k16.row.col.f16.f16.f16.f16  { %r545, %r546},  { %r457, %r458, %r459, %r460 },  { %r497, %r498 },  { %r1519, %r1518}; 
	// end inline asm
	// begin inline asm
	mma.sync.aligned.m16n8k16.row.col.f16.f16.f16.f16  { %r1519, %r1518},  { %r462, %r463, %r464, %r465 },  { %r503, %r504 },  { %r545, %r546}; 
	// end inline asm
	// begin inline asm
	mma.sync.aligned.m16n8k16.row.col.f16.f16.f16.f16  { %r565, %r566},  { %r457, %r458, %r459, %r460 },  { %r500, %r501 },  { %r1517, %r1516}; 
	// end inline asm
	// begin inline asm
	mma.sync.aligned.m16n8k16.row.col.f16.f16.f16.f16  { %r1517, %r1516},  { %r462, %r463, %r464, %r465 },  { %r506, %r507 },  { %r565, %r566}; 
	// end inline asm
	// begin inline asm
	mma.sync.aligned.m16n8k16.row.col.f16.f16.f16.f16  { %r585, %r586},  { %r457, %r458, %r459, %r460 },  { %r591, %r592 },  { %r1515, %r1514}; 
	// end inline asm
	// begin inline asm
	mma.sync.aligned.m16n8k16.row.col.f16.f16.f16.f16  { %r1515, %r1514},  { %r462, %r463, %r464, %r465 },  { %r601, %r602 },  { %r585, %r586}; 
	// end inline asm
	// begin inline asm
	mma.sync.aligned.m16n8k16.row.col.f16.f16.f16.f16  { %r605, %r606},  { %r457, %r458, %r459, %r460 },  { %r611, %r612 },  { %r1513, %r1512}; 
	// end inline asm
	// begin inline asm
	mma.sync.aligned.m16n8k16.row.col.f16.f16.f16.f16  { %r1513, %r1512},  { %r462, %r463, %r464, %r465 },  { %r621, %r622 },  { %r605, %r606}; 
	// end inline asm
	// begin inline asm
	mma.sync.aligned.m16n8k16.row.col.f16.f16.f16.f16  { %r625, %r626},  { %r457, %r458, %r459, %r460 },  { %r631, %r632 },  { %r1511, %r1510}; 
	// end inline asm
	// begin inline asm
	mma.sync.aligned.m16n8k16.row.col.f16.f16.f16.f16  { %r1511, %r1510},  { %r462, %r463, %r464, %r465 },  { %r641, %r642 },  { %r625, %r626}; 
	// end inline asm
	// begin inline asm
	mma.sync.aligned.m16n8k16.row.col.f16.f16.f16.f16  { %r645, %r646},  { %r457, %r458, %r459, %r460 },  { %r651, %r652 },  { %r1509, %r1508}; 
	// end inline asm
	// begin inline asm
	mma.sync.aligned.m16n8k16.row.col.f16.f16.f16.f16  { %r1509, %r1508},  { %r462, %r463, %r464, %r465 },  { %r661, %r662 },  { %r645, %r646}; 
	// end inline asm
	// begin inline asm
	mma.sync.aligned.m16n8k16.row.col.f16.f16.f16.f16  { %r665, %r666},  { %r457, %r458, %r459, %r460 },  { %r671, %r672 },  { %r1507, %r1506}; 
	// end inline asm
	// begin inline asm
	mma.sync.aligned.m16n8k16.row.col.f16.f16.f16.f16  { %r1507, %r1506},  { %r462, %r463, %r464, %r465 },  { %r681, %r682 },  { %r665, %r666}; 
	// end inline asm
	// begin inline asm
	mma.sync.aligned.m16n8k16.row.col.f16.f16.f16.f16  { %r685, %r686},  { %r457, %r458, %r459, %r460 },  { %r691, %r692 },  { %r1505, %r1504}; 
	// end inline asm
	// begin inline asm
	mma.sync.aligned.m16n8k16.row.col.f16.f16.f16.f16  { %r1505, %r1504},  { %r462, %r463, %r464, %r465 },  { %r701, %r702 },  { %r685, %r686}; 
	// end inline asm
	// begin inline asm
	mma.sync.aligned.m16n8k16.row.col.f16.f16.f16.f16  { %r705, %r706},  { %r467, %r468, %r469, %r470 },  { %r497, %r498 },  { %r1503, %r1502}; 
	// end inline asm
	// begin inline asm
	mma.sync.aligned.m16n8k16.row.col.f16.f16.f16.f16  { %r1503, %r1502},  { %r472, %r473, %r474, %r475 },  { %r503, %r504 },  { %r705, %r706}; 
	// end inline asm
	// begin inline asm
	mma.sync.aligned.m16n8k16.row.col.f16.f16.f16.f16  { %r725, %r726},  { %r467, %r468, %r469, %r470 },  { %r500, %r501 },  { %r1501, %r1500}; 
	// end inline asm
	// begin inline asm
	mma.sync.aligned.m16n8k16.row.col.f16.f16.f16.f16  { %r1501, %r1500},  { %r472, %r473, %r474, %r475 },  { %r506, %r507 },  { %r725, %r726}; 
	// end inline asm
	// begin inline asm
	mma.sync.aligned.m16n8k16.row.col.f16.f16.f16.f16  { %r745, %r746},  { %r467, %r468, %r469, %r470 },  { %r751, %r752 },  { %r1499, %r1498}; 
	// end inline asm
	// begin inline asm
	mma.sync.aligned.m16n8k16.row.col.f16.f16.f16.f16  { %r1499, %r1498},  { %r472, %r473, %r474, %r475 },  { %r761, %r762 },  { %r745, %r746}; 
	// end inline asm
	// begin inline asm
	mma.sync.aligned.m16n8k16.row.col.f16.f16.f16.f16  { %r765, %r766},  { %r467, %r468, %r469, %r470 },  { %r771, %r772 },  { %r1497, %r1496}; 
	// end inline asm
	// begin inline asm
	mma.sync.aligned.m16n8k16.row.col.f16.f16.f16.f16  { %r1497, %r1496},  { %r472, %r473, %r474, %r475 },  { %r781, %r782 },  { %r765, %r766}; 
	// end inline asm
	// begin inline asm
	mma.sync.aligned.m16n8k16.row.col.f16.f16.f16.f16  { %r785, %r786},  { %r467, %r468, %r469, %r470 },  { %r791, %r792 },  { %r1495, %r1494}; 
	// end inline asm
	// begin inline asm
	mma.sync.aligned.m16n8k16.row.col.f16.f16.f16.f16  { %r1495, %r1494},  { %r472, %r473, %r474, %r475 },  { %r801, %r802 },  { %r785, %r786}; 
	// end inline asm
	// begin inline asm
	mma.sync.aligned.m16n8k16.row.col.f16.f16.f16.f16  { %r805, %r806},  { %r467, %r468, %r469, %r470 },  { %r811, %r812 },  { %r1493, %r1492}; 
	// end inline asm
	// begin inline asm
	mma.sync.aligned.m16n8k16.row.col.f16.f16.f16.f16  { %r1493, %r1492},  { %r472, %r473, %r474, %r475 },  { %r821, %r822 },  { %r805, %r806}; 
	// end inline asm
	// begin inline asm
	mma.sync.aligned.m16n8k16.row.col.f16.f16.f16.f16  { %r825, %r826},  { %r467, %r468, %r469, %r470 },  { %r831, %r832 },  { %r1491, %r1490}; 
	// end inline asm
	// begin inline asm
	mma.sync.aligned.m16n8k16.row.col.f16.f16.f16.f16  { %r1491, %r1490},  { %r472, %r473, %r474, %r475 },  { %r841, %r842 },  { %r825, %r826}; 
	// end inline asm
	// begin inline asm
	mma.sync.aligned.m16n8k16.row.col.f16.f16.f16.f16  { %r845, %r846},  { %r467, %r468, %r469, %r470 },  { %r851, %r852 },  { %r1489, %r1488}; 
	// end inline asm
	// begin inline asm
	mma.sync.aligned.m16n8k16.row.col.f16.f16.f16.f16  { %r1489, %r1488},  { %r472, %r473, %r474, %r475 },  { %r861, %r862 },  { %r845, %r846}; 
	// end inline asm
	// begin inline asm
	mma.sync.aligned.m16n8k16.row.col.f16.f16.f16.f16  { %r865, %r866},  { %r477, %r478, %r479, %r480 },  { %r497, %r498 },  { %r1487, %r1486}; 
	// end inline asm
	// begin inline asm
	mma.sync.aligned.m16n8k16.row.col.f16.f16.f16.f16  { %r1487, %r1486},  { %r482, %r483, %r484, %r485 },  { %r503, %r504 },  { %r865, %r866}; 
	// end inline asm
	// begin inline asm
	mma.sync.aligned.m16n8k16.row.col.f16.f16.f16.f16  { %r885, %r886},  { %r477, %r478, %r479, %r480 },  { %r500, %r501 },  { %r1485, %r1484}; 
	// end inline asm
	// begin inline asm
	mma.sync.aligned.m16n8k16.row.col.f16.f16.f16.f16  { %r1485, %r1484},  { %r482, %r483, %r484, %r485 },  { %r506, %r507 },  { %r885, %r886}; 
	// end inline asm
	// begin inline asm
	mma.sync.aligned.m16n8k16.row.col.f16.f16.f16.f16  { %r905, %r906},  { %r477, %r478, %r479, %r480 },  { %r911, %r912 },  { %r1483, %r1482}; 
	// end inline asm
	// begin inline asm
	mma.sync.aligned.m16n8k16.row.col.f16.f16.f16.f16  { %r1483, %r1482},  { %r482, %r483, %r484, %r485 },  { %r921, %r922 },  { %r905, %r906}; 
	// end inline asm
	// begin inline asm
	mma.sync.aligned.m16n8k16.row.col.f16.f16.f16.f16  { %r925, %r926},  { %r477, %r478, %r479, %r480 },  { %r931, %r932 },  { %r1481, %r1480}; 
	// end inline asm
	// begin inline asm
	mma.sync.aligned.m16n8k16.row.col.f16.f16.f16.f16  { %r1481, %r1480},  { %r482, %r483, %r484, %r485 },  { %r941, %r942 },  { %r925, %r926}; 
	// end inline asm
	// begin inline asm
	mma.sync.aligned.m16n8k16.row.col.f16.f16.f16.f16  { %r945, %r946},  { %r477, %r478, %r479, %r480 },  { %r951, %r952 },  { %r1479, %r1478}; 
	// end inline asm
	// begin inline asm
	mma.sync.aligned.m16n8k16.row.col.f16.f16.f16.f16  { %r1479, %r1478},  { %r482, %r483, %r484, %r485 },  { %r961, %r962 },  { %r945, %r946}; 
	// end inline asm
	// begin inline asm
	mma.sync.aligned.m16n8k16.row.col.f16.f16.f16.f16  { %r965, %r966},  { %r477, %r478, %r479, %r480 },  { %r971, %r972 },  { %r1477, %r1476}; 
	// end inline asm
	// begin inline asm
	mma.sync.aligned.m16n8k16.row.col.f16.f16.f16.f16  { %r1477, %r1476},  { %r482, %r483, %r484, %r485 },  { %r981, %r982 },  { %r965, %r966}; 
	// end inline asm
	// begin inline asm
	mma.sync.aligned.m16n8k16.row.col.f16.f16.f16.f16  { %r985, %r986},  { %r477, %r478, %r479, %r480 },  { %r991, %r992 },  { %r1475, %r1474}; 
	// end inline asm
	// begin inline asm
	mma.sync.aligned.m16n8k16.row.col.f16.f16.f16.f16  { %r1475, %r1474},  { %r482, %r483, %r484, %r485 },  { %r1001, %r1002 },  { %r985, %r986}; 
	// end inline asm
	// begin inline asm
	mma.sync.aligned.m16n8k16.row.col.f16.f16.f16.f16  { %r1005, %r1006},  { %r477, %r478, %r479, %r480 },  { %r1011, %r1012 },  { %r1473, %r1472}; 
	// end inline asm
	// begin inline asm
	mma.sync.aligned.m16n8k16.row.col.f16.f16.f16.f16  { %r1473, %r1472},  { %r482, %r483, %r484, %r485 },  { %r1021, %r1022 },  { %r1005, %r1006}; 
	// end inline asm
	// begin inline asm
	mma.sync.aligned.m16n8k16.row.col.f16.f16.f16.f16  { %r1025, %r1026},  { %r487, %r488, %r489, %r490 },  { %r497, %r498 },  { %r1471, %r1470}; 
	// end inline asm
	// begin inline asm
	mma.sync.aligned.m16n8k16.row.col.f16.f16.f16.f16  { %r1471, %r1470},  { %r492, %r493, %r494, %r495 },  { %r503, %r504 },  { %r1025, %r1026}; 
	// end inline asm
	// begin inline asm
	mma.sync.aligned.m16n8k16.row.col.f16.f16.f16.f16  { %r1045, %r1046},  { %r487, %r488, %r489, %r490 },  { %r500, %r501 },  { %r1469, %r1468}; 
	// end inline asm
	// begin inline asm
	mma.sync.aligned.m16n8k16.row.col.f16.f16.f16.f16  { %r1469, %r1468},  { %r492, %r493, %r494, %r495 },  { %r506, %r507 },  { %r1045, %r1046}; 
	// end inline asm
	// begin inline asm
	mma.sync.aligned.m16n8k16.row.col.f16.f16.f16.f16  { %r1065, %r1066},  { %r487, %r488, %r489, %r490 },  { %r1071, %r1072 },  { %r1467, %r1466}; 
	// end inline asm
	// begin inline asm
	mma.sync.aligned.m16n8k16.row.col.f16.f16.f16.f16  { %r1467, %r1466},  { %r492, %r493, %r494, %r495 },  { %r1081, %r1082 },  { %r1065, %r1066}; 
	// end inline asm
	// begin inline asm
	mma.sync.aligned.m16n8k16.row.col.f16.f16.f16.f16  { %r1085, %r1086},  { %r487, %r488, %r489, %r490 },  { %r1091, %r1092 },  { %r1465, %r1464}; 
	// end inline asm
	// begin inline asm
	mma.sync.aligned.m16n8k16.row.col.f16.f16.f16.f16  { %r1465, %r1464},  { %r492, %r493, %r494, %r495 },  { %r1101, %r1102 },  { %r1085, %r1086}; 
	// end inline asm
	// begin inline asm
	mma.sync.aligned.m16n8k16.row.col.f16.f16.f16.f16  { %r1105, %r1106},  { %r487, %r488, %r489, %r490 },  { %r1111, %r1112 },  { %r1463, %r1462}; 
	// end inline asm
	// begin inline asm
	mma.sync.aligned.m16n8k16.row.col.f16.f16.f16.f16  { %r1463, %r1462},  { %r492, %r493, %r494, %r495 },  { %r1121, %r1122 },  { %r1105, %r1106}; 
	// end inline asm
	// begin inline asm
	mma.sync.aligned.m16n8k16.row.col.f16.f16.f16.f16  { %r1125, %r1126},  { %r487, %r488, %r489, %r490 },  { %r1131, %r1132 },  { %r1461, %r1460}; 
	// end inline asm
	// begin inline asm
	mma.sync.aligned.m16n8k16.row.col.f16.f16.f16.f16  { %r1461, %r1460},  { %r492, %r493, %r494, %r495 },  { %r1141, %r1142 },  { %r1125, %r1126}; 
	// end inline asm
	// begin inline asm
	mma.sync.aligned.m16n8k16.row.col.f16.f16.f16.f16  { %r1145, %r1146},  { %r487, %r488, %r489, %r490 },  { %r1151, %r1152 },  { %r1459, %r1458}; 
	// end inline asm
	// begin inline asm
	mma.sync.aligned.m16n8k16.row.col.f16.f16.f16.f16  { %r1459, %r1458},  { %r492, %r493, %r494, %r495 },  { %r1161, %r1162 },  { %r1145, %r1146}; 
	// end inline asm
	// begin inline asm
	mma.sync.aligned.m16n8k16.row.col.f16.f16.f16.f16  { %r1165, %r1166},  { %r487, %r488, %r489, %r490 },  { %r1171, %r1172 },  { %r1457, %r1456}; 
	// end inline asm
	// begin inline asm
	mma.sync.aligned.m16n8k16.row.col.f16.f16.f16.f16  { %r1457, %r1456},  { %r492, %r493, %r494, %r495 },  { %r1181, %r1182 },  { %r1165, %r1166}; 
	// end inline asm
	add.s32 	%r1520, %r1520, 1;
	setp.ne.s32 	%p9, %r1520, 4;
	@%p9 bra 	$L__BB0_14;
	bar.sync 	0;
	add.s32 	%r1444, %r1444, 1;
	setp.ne.s32 	%p10, %r1444, 128;
	@%p10 bra 	$L__BB0_1;
	ld.param.u64 	%rd43, [_Z11gemm_kernelP6__halfS0_S0__param_2];
	cvta.to.global.u64 	%rd38, %rd43;
	shl.b32 	%r1371, %r1, 13;
	and.b32  	%r1372, %r1371, 7864320;
	shl.b32 	%r1373, %r2, 6;
	add.s32 	%r1374, %r4, %r3;
	add.s32 	%r1375, %r1374, %r1372;
	add.s32 	%r1376, %r1375, %r1373;
	mul.wide.u32 	%rd39, %r1376, 2;
	add.s64 	%rd40, %rd38, %rd39;
	shl.b32 	%r1377, %r1, 10;
	or.b32  	%r1378, %r1377, %r1;
	and.b32  	%r1379, %r1378, 28675;
	mul.wide.u32 	%rd41, %r1379, 4;
	add.s64 	%rd42, %rd40, %rd41;
	st.global.u32 	[%rd42], %r1519;
	st.global.u32 	[%rd42+32], %r1517;
	st.global.u32 	[%rd42+64], %r1515;
	st.global.u32 	[%rd42+96], %r1513;
	st.global.u32 	[%rd42+128], %r1511;
	st.global.u32 	[%rd42+160], %r1509;
	st.global.u32 	[%rd42+192], %r1507;
	st.global.u32 	[%rd42+224], %r1505;
	st.global.u32 	[%rd42+256], %r1504;
	st.global.u32 	[%rd42+262144], %r1503;
	st.global.u32 	[%rd42+262176], %r1501;
	st.global.u32 	[%rd42+262208], %r1499;
	st.global.u32 	[%rd42+262240], %r1497;
	st.global.u32 	[%rd42+262272], %r1495;
	st.global.u32 	[%rd42+262304], %r1493;
	st.global.u32 	[%rd42+262336], %r1491;
	st.global.u32 	[%rd42+262368], %r1489;
	st.global.u32 	[%rd42+262400], %r1488;
	st.global.u32 	[%rd42+524288], %r1487;
	st.global.u32 	[%rd42+524320], %r1485;
	st.global.u32 	[%rd42+524352], %r1483;
	st.global.u32 	[%rd42+524384], %r1481;
	st.global.u32 	[%rd42+524416], %r1479;
	st.global.u32 	[%rd42+524448], %r1477;
	st.global.u32 	[%rd42+524480], %r1475;
	st.global.u32 	[%rd42+524512], %r1473;
	st.global.u32 	[%rd42+524544], %r1472;
	st.global.u32 	[%rd42+786432], %r1471;
	st.global.u32 	[%rd42+786464], %r1469;
	st.global.u32 	[%rd42+786496], %r1467;
	st.global.u32 	[%rd42+786528], %r1465;
	st.global.u32 	[%rd42+786560], %r1463;
	st.global.u32 	[%rd42+786592], %r1461;
	st.global.u32 	[%rd42+786624], %r1459;
	st.global.u32 	[%rd42+786656], %r1457;
	st.global.u32 	[%rd42+786688], %r1456;
	ret;

}


// ===== COMPILED SASS (sm_100) =====

	.target	sm_100

	.elftype	@"ET_EXEC"


//--------------------- .note.nv.tkinfo           --------------------------
	.section	.note.nv.tkinfo,"",@"SHT_NOTE"
	.sectionflags	@"SHF_NOTE_NV_TKINFO"
	.tkinfo
        /*0018*/ 	.word	0x00000002
        /*0030*/ 	.string	""
        /*0030*/ 	.string	"ptxas"
        /*0030*/ 	.string	"Cuda compilation tools, release 13.0, V13.0.88"
        /*0030*/ 	.string	"Build cuda_13.0.r13.0/compiler.36424714_0"
        /*0030*/ 	.string	"-arch sm_100 -m 64 "



//--------------------- .note.nv.cuinfo           --------------------------
	.section	.note.nv.cuinfo,"",@"SHT_NOTE"
	.sectionflags	@"SHF_NOTE_NV_CUINFO"
        /*0018*/ 	.short	0x0002
        /*001a*/ 	.short	0x0064
        /*001c*/ 	.short	0x0082
	.zero		2


//--------------------- .nv.info                  --------------------------
	.section	.nv.info,"",@"SHT_CUDA_INFO"
	.align	4


	//----- nvinfo : EIATTR_REGCOUNT
	.align		4
        /*0000*/ 	.byte	0x04, 0x2f
        /*0002*/ 	.short	(.L_1 - .L_0)
	.align		4
.L_0:
        /*0004*/ 	.word	index@(_Z11gemm_kernelP6__halfS0_S0_)
        /*0008*/ 	.word	0x00000082


	//----- nvinfo : EIATTR_FRAME_SIZE
	.align		4
.L_1:
        /*000c*/ 	.byte	0x04, 0x11
        /*000e*/ 	.short	(.L_3 - .L_2)
	.align		4
.L_2:
        /*0010*/ 	.word	index@($__internal_0_$__cuda_sm20_div_u16)
        /*0014*/ 	.word	0x00000000


	//----- nvinfo : EIATTR_FRAME_SIZE
	.align		4
.L_3:
        /*0018*/ 	.byte	0x04, 0x11
        /*001a*/ 	.short	(.L_5 - .L_4)
	.align		4
.L_4:
        /*001c*/ 	.word	index@(_Z11gemm_kernelP6__halfS0_S0_)
        /*0020*/ 	.word	0x00000000


	//----- nvinfo : EIATTR_MIN_STACK_SIZE
	.align		4
.L_5:
        /*0024*/ 	.byte	0x04, 0x12
        /*0026*/ 	.short	(.L_7 - .L_6)
	.align		4
.L_6:
        /*0028*/ 	.word	index@(_Z11gemm_kernelP6__halfS0_S0_)
        /*002c*/ 	.word	0x00000000
.L_7:


//--------------------- .nv.compat                --------------------------
	.section	.nv.compat,"",@"SHT_CUDA_COMPAT_INFO"
	.align	4
        /*0000*/ 	.byte	0x02, 0x09, 0x00, 0x00, 0x02, 0x02, 0x01, 0x00, 0x02, 0x05, 0x05, 0x00, 0x03, 0x07, 0x01, 0x01
        /*0010*/ 	.byte	0x02, 0x03, 0x00, 0x00, 0x02, 0x06, 0x01, 0x00, 0x04, 0x0b, 0x08, 0x00, 0x01, 0x00, 0x00, 0x00
        /*0020*/ 	.byte	0x00, 0x00, 0x00, 0x00


//--------------------- .nv.info._Z11gemm_kernelP6__halfS0_S0_ --------------------------
	.section	.nv.info._Z11gemm_kernelP6__halfS0_S0_,"",@"SHT_CUDA_INFO"
	.sectionflags	@""
	.align	4


	//----- nvinfo : EIATTR_CUDA_API_VERSION
	.align		4
        /*0000*/ 	.byte	0x04, 0x37
        /*0002*/ 	.short	(.L_9 - .L_8)
.L_8:
        /*0004*/ 	.word	0x00000082


	//----- nvinfo : EIATTR_KPARAM_INFO
	.align		4
.L_9:
        /*0008*/ 	.byte	0x04, 0x17
        /*000a*/ 	.short	(.L_11 - .L_10)
.L_10:
        /*000c*/ 	.word	0x00000000
        /*0010*/ 	.short	0x0002
        /*0012*/ 	.short	0x0010
        /*0014*/ 	.byte	0x00, 0xf5, 0x21, 0x00


	//----- nvinfo : EIATTR_KPARAM_INFO
	.align		4
.L_11:
        /*0018*/ 	.byte	0x04, 0x17
        /*001a*/ 	.short	(.L_13 - .L_12)
.L_12:
        /*001c*/ 	.word	0x00000000
        /*0020*/ 	.short	0x0001
        /*0022*/ 	.short	0x0008
        /*0024*/ 	.byte	0x00, 0xf5, 0x21, 0x00


	//----- nvinfo : EIATTR_KPARAM_INFO
	.align		4
.L_13:
        /*0028*/ 	.byte	0x04, 0x17
        /*002a*/ 	.short	(.L_15 - .L_14)
.L_14:
        /*002c*/ 	.word	0x00000000
        /*0030*/ 	.short	0x0000
        /*0032*/ 	.short	0x0000
        /*0034*/ 	.byte	0x00, 0xf5, 0x21, 0x00


	//----- nvinfo : EIATTR_SPARSE_MMA_MASK
	.align		4
.L_15:
        /*0038*/ 	.byte	0x03, 0x50
        /*003a*/ 	.short	0x0000


	//----- nvinfo : EIATTR_MAXREG_COUNT
	.align		4
        /*003c*/ 	.byte	0x03, 0x1b
        /*003e*/ 	.short	0x00ff


	//----- nvinfo : EIATTR_NUM_BARRIERS
	.align		4
        /*0040*/ 	.byte	0x02, 0x4c
        /*0042*/ 	.byte	0x01
	.zero		1


	//----- nvinfo : EIATTR_MERCURY_ISA_VERSION
	.align		4
        /*0044*/ 	.byte	0x03, 0x5f
        /*0046*/ 	.short	0x0101


	//----- nvinfo : EIATTR_VRC_CTA_INIT_COUNT
	.align		4
        /*0048*/ 	.byte	0x02, 0x4a
	.zero		1
	.zero		1


	//----- nvinfo : EIATTR_EXIT_INSTR_OFFSETS
	.align		4
        /*004c*/ 	.byte	0x04, 0x1c
        /*004e*/ 	.short	(.L_17 - .L_16)


	//   ....[0]....
.L_16:
        /*0050*/ 	.word	0x00001dc0


	//----- nvinfo : EIATTR_CRS_STACK_SIZE
	.align		4
.L_17:
        /*0054*/ 	.byte	0x04, 0x1e
        /*0056*/ 	.short	(.L_19 - .L_18)
.L_18:
        /*0058*/ 	.word	0x00000000


	//----- nvinfo : EIATTR_CBANK_PARAM_SIZE
	.align		4
.L_19:
        /*005c*/ 	.byte	0x03, 0x19
        /*005e*/ 	.short	0x0018


	//----- nvinfo : EIATTR_PARAM_CBANK
	.align		4
        /*0060*/ 	.byte	0x04, 0x0a
        /*0062*/ 	.short	(.L_21 - .L_20)
	.align		4
.L_20:
        /*0064*/ 	.word	index@(.nv.constant0._Z11gemm_kernelP6__halfS0_S0_)
        /*0068*/ 	.short	0x0380
        /*006a*/ 	.short	0x0018


	//----- nvinfo : EIATTR_SW_WAR
	.align		4
.L_21:
        /*006c*/ 	.byte	0x04, 0x36
        /*006e*/ 	.short	(.L_23 - .L_22)
.L_22:
        /*0070*/ 	.word	0x00000008
.L_23:


//--------------------- .nv.callgraph             --------------------------
	.section	.nv.callgraph,"",@"SHT_CUDA_CALLGRAPH"
	.align	4
	.sectionentsize	8
	.align		4
        /*0000*/ 	.word	0x00000000
	.align		4
        /*0004*/ 	.word	0xffffffff
	.align		4
        /*0008*/ 	.word	0x00000000
	.align		4
        /*000c*/ 	.word	0xfffffffe
	.align		4
        /*0010*/ 	.word	0x00000000
	.align		4
        /*0014*/ 	.word	0xfffffffd
	.align		4
        /*0018*/ 	.word	0x00000000
	.align		4
        /*001c*/ 	.word	0xfffffffc


//--------------------- .text._Z11gemm_kernelP6__halfS0_S0_ --------------------------
	.section	.text._Z11gemm_kernelP6__halfS0_S0_,"ax",@progbits
	.align	128
        .global         _Z11gemm_kernelP6__halfS0_S0_
        .type           _Z11gemm_kernelP6__halfS0_S0_,@function
        .size           _Z11gemm_kernelP6__halfS0_S0_,(.L_x_7 - _Z11gemm_kernelP6__halfS0_S0_)
        .other          _Z11gemm_kernelP6__halfS0_S0_,@"STO_CUDA_ENTRY STV_DEFAULT"
_Z11gemm_kernelP6__halfS0_S0_:
.text._Z11gemm_kernelP6__halfS0_S0_:
[----:B------:R-:W0:Y:S01]  /*0000*/  LDC R1, c[0x0][0x37c] ;  /* 0x0000df00ff017b82 */ /* 0x000e220000000800 */
[----:B------:R-:W1:Y:S07]  /*0010*/  S2R R5, SR_TID.X ;  /* 0x0000000000057919 */ /* 0x000e6e0000002100 */
[----:B------:R-:W2:Y:S01]  /*0020*/  LDC R0, c[0x0][0x360] ;  /* 0x0000d800ff007b82 */ /* 0x000ea20000000800 */
[----:B------:R-:W-:Y:S01]  /*0030*/  UMOV UR4, 0x1fff ;  /* 0x00001fff00047882 */ /* 0x000fe20000000000 */
[----:B------:R-:W3:Y:S01]  /*0040*/  S2R R82, SR_CTAID.X ;  /* 0x0000000000527919 */ /* 0x000ee20000002500 */
[----:B------:R-:W4:Y:S05]  /*0050*/  S2R R83, SR_CTAID.Y ;  /* 0x0000000000537919 */ /* 0x000f2a0000002600 */
[----:B------:R-:W5:Y:S08]  /*0060*/  LDC.64 R60, c[0x0][0x388] ;  /* 0x0000e200ff3c7b82 */ /* 0x000f700000000a00 */
[----:B------:R-:W0:Y:S01]  /*0070*/  LDC.64 R66, c[0x0][0x380] ;  /* 0x0000e000ff427b82 */ /* 0x000e220000000a00 */
[----:B--2---:R-:W-:Y:S01]  /*0080*/  LOP3.LUT R6, R0, 0xffff, RZ, 0xc0, !PT ;  /* 0x0000ffff00067812 */ /* 0x004fe200078ec0ff */
[----:B-1----:R-:W-:Y:S01]  /*0090*/  IMAD.SHL.U32 R3, R5, 0x20, RZ ;  /* 0x0000002005037824 */ /* 0x002fe200078e00ff */
[----:B------:R-:W-:-:S02]  /*00a0*/  SHF.R.U32.HI R2, RZ, 0x2, R5 ;  /* 0x00000002ff027819 */ /* 0x000fc40000011605 */
[----:B------:R-:W-:Y:S01]  /*00b0*/  LOP3.LUT R84, R5, 0x20, RZ, 0xc0, !PT ;  /* 0x0000002005547812 */ /* 0x000fe200078ec0ff */
[----:B---3--:R-:W-:Y:S01]  /*00c0*/  IMAD.SHL.U32 R82, R82, 0x80, RZ ;  /* 0x0000008052527824 */ /* 0x008fe200078e00ff */
[----:B------:R-:W-:Y:S02]  /*00d0*/  LOP3.LUT R2, R2, 0xfc, RZ, 0xc0, !PT ;  /* 0x000000fc02027812 */ /* 0x000fe400078ec0ff */
[----:B------:R-:W-:Y:S01]  /*00e0*/  LOP3.LUT R3, R3, 0x79e0, RZ, 0xc0, !PT ;  /* 0x000079e003037812 */ /* 0x000fe200078ec0ff */
[----:B----4-:R-:W-:Y:S02]  /*00f0*/  IMAD.SHL.U32 R83, R83, 0x200000, RZ ;  /* 0x0020000053537824 */ /* 0x010fe400078e00ff */
[----:B------:R-:W-:Y:S02]  /*0100*/  IMAD R86, R5, 0x40, R84 ;  /* 0x0000004005567824 */ /* 0x000fe400078e0254 */
[----:B------:R-:W-:Y:S02]  /*0110*/  IMAD.IADD R85, R2, 0x1, R3 ;  /* 0x0000000102557824 */ /* 0x000fe400078e0203 */
[----:B-----5:R-:W-:-:S04]  /*0120*/  IMAD.WIDE.U32 R60, R82, 0x2, R60 ;  /* 0x00000002523c7825 */ /* 0x020fc800078e003c */
[----:B0-----:R-:W-:Y:S01]  /*0130*/  IMAD.WIDE.U32 R66, R83, 0x2, R66 ;  /* 0x0000000253427825 */ /* 0x001fe200078e0042 */
[----:B------:R-:W-:-:S07]  /*0140*/  MOV R7, 0x160 ;  /* 0x0000016000077802 */ /* 0x000fce0000000f00 */
[----:B------:R-:W-:Y:S05]  /*0150*/  CALL.REL.NOINC `($__internal_0_$__cuda_sm20_div_u16) ;  /* 0x0000001c001c7944 */ /* 0x000fea0003c00000 */
[----:B------:R-:W-:Y:S01]  /*0160*/  VIADD R2, R6, 0x1 ;  /* 0x0000000106027836 */ /* 0x000fe20000000000 */
[----:B------:R-:W-:Y:S01]  /*0170*/  LOP3.LUT R6, R0, 0xffff, RZ, 0xc0, !PT ;  /* 0x0000ffff00067812 */ /* 0x000fe200078ec0ff */
[----:B------:R-:W-:-:S03]  /*0180*/  UMOV UR4, 0xfff ;  /* 0x00000fff00047882 */ /* 0x000fc60000000000 */
[----:B------:R-:W-:Y:S02]  /*0190*/  LOP3.LUT R89, R2, 0xffff, RZ, 0xc0, !PT ;  /* 0x0000ffff02597812 */ /* 0x000fe400078ec0ff */
[----:B------:R-:W-:-:S07]  /*01a0*/  MOV R7, 0x1c0 ;  /* 0x000001c000077802 */ /* 0x000fce0000000f00 */
[----:B------:R-:W-:Y:S05]  /*01b0*/  CALL.REL.NOINC `($__internal_0_$__cuda_sm20_div_u16) ;  /* 0x0000001c00047944 */ /* 0x000fea0003c00000 */
[----:B------:R-:W-:Y:S01]  /*01c0*/  VIADD R6, R6, 0x1 ;  /* 0x0000000106067836 */ /* 0x000fe20000000000 */
[C---:B------:R-:W-:Y:S01]  /*01d0*/  LOP3.LUT R108, R89.reuse, 0x3, RZ, 0xc0, !PT ;  /* 0x00000003596c7812 */ /* 0x040fe200078ec0ff */
[----:B------:R-:W-:Y:S01]  /*01e0*/  IMAD.MOV.U32 R88, RZ, RZ, RZ ;  /* 0x000000ffff587224 */ /* 0x000fe200078e00ff */
[----:B------:R-:W-:Y:S01]  /*01f0*/  LOP3.LUT R89, R89, 0x3ffc, RZ, 0xc0, !PT ;  /* 0x00003ffc59597812 */ /* 0x000fe200078ec0ff */
[----:B------:R-:W-:Y:S01]  /*0200*/  IMAD.SHL.U32 R87, R0, 0x2, RZ ;  /* 0x0000000200577824 */ /* 0x000fe200078e00ff */
[----:B------:R-:W-:Y:S01]  /*0210*/  LOP3.LUT R6, R6, 0xffff, RZ, 0xc0, !PT ;  /* 0x0000ffff06067812 */ /* 0x000fe200078ec0ff */
[----:B------:R-:W0:Y:S02]  /*0220*/  LDCU.64 UR6, c[0x0][0x358] ;  /* 0x00006b00ff0677ac */ /* 0x000e240008000a00 */
[----:B------:R-:W-:Y:S01]  /*0230*/  IMAD.MOV R89, RZ, RZ, -R89 ;  /* 0x000000ffff597224 */ /* 0x000fe200078e0a59 */
[C---:B------:R-:W-:Y:S02]  /*0240*/  LOP3.LUT R109, R6.reuse, 0x3, RZ, 0xc0, !PT ;  /* 0x00000003066d7812 */ /* 0x040fe400078ec0ff */
[----:B------:R-:W-:-:S07]  /*0250*/  LOP3.LUT R90, R6, 0x1ffc, RZ, 0xc0, !PT ;  /* 0x00001ffc065a7812 */ /* 0x000fce00078ec0ff */
.L_x_5:
[C---:B------:R-:W-:Y:S02]  /*0260*/  IMAD R13, R0.reuse, 0x180, RZ ;  /* 0x00000180000d7824 */ /* 0x040fe400078e02ff */
[C---:B------:R-:W-:Y:S02]  /*0270*/  IMAD.SHL.U32 R15, R0.reuse, 0x100, RZ ;  /* 0x00000100000f7824 */ /* 0x040fe400078e00ff */
[C---:B------:R-:W-:Y:S02]  /*0280*/  IMAD R93, R0.reuse, 0x3, RZ ;  /* 0x00000003005d7824 */ /* 0x040fe400078e02ff */
[----:B------:R-:W-:Y:S02]  /*0290*/  IMAD.SHL.U32 R95, R0, 0x80, RZ ;  /* 0x00000080005f7824 */ /* 0x000fe400078e00ff */
[----:B------:R-:W-:Y:S02]  /*02a0*/  IMAD.MOV.U32 R97, RZ, RZ, RZ ;  /* 0x000000ffff617224 */ /* 0x000fe400078e00ff */
[----:B------:R-:W-:-:S02]  /*02b0*/  IMAD.MOV.U32 R12, RZ, RZ, R89 ;  /* 0x000000ffff0c7224 */ /* 0x000fc400078e0059 */
[----:B------:R-:W-:Y:S02]  /*02c0*/  IMAD.MOV.U32 R99, RZ, RZ, R0 ;  /* 0x000000ffff637224 */ /* 0x000fe400078e0000 */
[----:B------:R-:W-:Y:S02]  /*02d0*/  IMAD.MOV.U32 R101, RZ, RZ, R87 ;  /* 0x000000ffff657224 */ /* 0x000fe400078e0057 */
[----:B------:R-:W-:-:S07]  /*02e0*/  IMAD.MOV.U32 R103, RZ, RZ, RZ ;  /* 0x000000ffff677224 */ /* 0x000fce00078e00ff */
.L_x_0:
[----:B-1----:R-:W-:Y:S02]  /*02f0*/  LOP3.LUT R5, R103, 0x1f, RZ, 0xc0, !PT ;  /* 0x0000001f67057812 */ /* 0x002fe400078ec0ff */
[----:B------:R-:W-:Y:S02]  /*0300*/  LOP3.LUT R7, R99, 0x1f, RZ, 0xc0, !PT ;  /* 0x0000001f63077812 */ /* 0x000fe400078ec0ff */
[----:B------:R-:W-:Y:S01]  /*0310*/  LOP3.LUT R9, R101, 0x1f, RZ, 0xc0, !PT ;  /* 0x0000001f65097812 */ /* 0x000fe200078ec0ff */
[C---:B------:R-:W-:Y:S01]  /*0320*/  IMAD R5, R88.reuse, 0x2000, R5 ;  /* 0x0000200058057824 */ /* 0x040fe200078e0205 */
[----:B------:R-:W-:Y:S01]  /*0330*/  LOP3.LUT R11, R93, 0x1f, RZ, 0xc0, !PT ;  /* 0x0000001f5d0b7812 */ /* 0x000fe200078ec0ff */
[C---:B------:R-:W-:Y:S01]  /*0340*/  IMAD R7, R88.reuse, 0x2000, R7 ;  /* 0x0000200058077824 */ /* 0x040fe200078e0207 */
[----:B------:R-:W-:Y:S01]  /*0350*/  LOP3.LUT R4, R97, 0xff000, RZ, 0xc0, !PT ;  /* 0x000ff00061047812 */ /* 0x000fe200078ec0ff */
[C---:B------:R-:W-:Y:S01]  /*0360*/  IMAD R9, R88.reuse, 0x2000, R9 ;  /* 0x0000200058097824 */ /* 0x040fe200078e0209 */
[----:B------:R-:W-:Y:S01]  /*0370*/  LOP3.LUT R6, R95, 0xff000, RZ, 0xc0, !PT ;  /* 0x000ff0005f067812 */ /* 0x000fe200078ec0ff */
[----:B------:R-:W-:Y:S01]  /*0380*/  IMAD R11, R88, 0x2000, R11 ;  /* 0x00002000580b7824 */ /* 0x000fe200078e020b */
[----:B------:R-:W-:Y:S01]  /*0390*/  LOP3.LUT R8, R15, 0xff000, RZ, 0xc0, !PT ;  /* 0x000ff0000f087812 */ /* 0x000fe200078ec0ff */
[----:B------:R-:W-:Y:S01]  /*03a0*/  IMAD.IADD R5, R4, 0x1, R5 ;  /* 0x0000000104057824 */ /* 0x000fe200078e0205 */
[----:B------:R-:W-:Y:S01]  /*03b0*/  LOP3.LUT R10, R13, 0xff000, RZ, 0xc0, !PT ;  /* 0x000ff0000d0a7812 */ /* 0x000fe200078ec0ff */
[----:B------:R-:W-:-:S02]  /*03c0*/  IMAD.IADD R7, R6, 0x1, R7 ;  /* 0x0000000106077824 */ /* 0x000fc400078e0207 */
[----:B------:R-:W-:Y:S02]  /*03d0*/  IMAD.IADD R9, R8, 0x1, R9 ;  /* 0x0000000108097824 */ /* 0x000fe400078e0209 */
[----:B------:R-:W-:Y:S02]  /*03e0*/  IMAD.IADD R11, R10, 0x1, R11 ;  /* 0x000000010a0b7824 */ /* 0x000fe400078e020b */
[----:B------:R-:W-:-:S04]  /*03f0*/  IMAD.WIDE.U32 R4, R5, 0x4, R60 ;  /* 0x0000000405047825 */ /* 0x000fc800078e003c */
[--C-:B------:R-:W-:Y:S02]  /*0400*/  IMAD.WIDE.U32 R6, R7, 0x4, R60.reuse ;  /* 0x0000000407067825 */ /* 0x100fe400078e003c */
[----:B0-----:R0:W2:Y:S02]  /*0410*/  LDG.E R4, desc[UR6][R4.64] ;  /* 0x0000000604047981 */ /* 0x0010a4000c1e1900 */
[--C-:B------:R-:W-:Y:S02]  /*0420*/  IMAD.WIDE.U32 R8, R9, 0x4, R60.reuse ;  /* 0x0000000409087825 */ /* 0x100fe400078e003c */
[----:B------:R-:W3:Y:S02]  /*0430*/  LDG.E R6, desc[UR6][R6.64] ;  /* 0x0000000606067981 */ /* 0x000ee4000c1e1900 */
[----:B------:R-:W-:Y:S02]  /*0440*/  IMAD.WIDE.U32 R10, R11, 0x4, R60 ;  /* 0x000000040b0a7825 */ /* 0x000fe400078e003c */
[----:B------:R1:W4:Y:S04]  /*0450*/  LDG.E R9, desc[UR6][R8.64] ;  /* 0x0000000608097981 */ /* 0x000328000c1e1900 */
[----:B------:R5:W4:Y:S01]  /*0460*/  LDG.E R11, desc[UR6][R10.64] ;  /* 0x000000060a0b7981 */ /* 0x000b22000c1e1900 */
[----:B------:R-:W5:Y:S01]  /*0470*/  S2R R107, SR_CgaCtaId ;  /* 0x00000000006b7919 */ /* 0x000f620000008800 */
[----:B------:R-:W-:-:S02]  /*0480*/  SHF.R.U32.HI R14, RZ, 0x5, R103 ;  /* 0x00000005ff0e7819 */ /* 0x000fc40000011667 */
[----:B------:R-:W-:Y:S02]  /*0490*/  SHF.R.U32.HI R91, RZ, 0x2, R103 ;  /* 0x00000002ff5b7819 */ /* 0x000fe40000011667 */
[----:B------:R-:W-:Y:S02]  /*04a0*/  MOV R92, 0x400 ;  /* 0x00000400005c7802 */ /* 0x000fe40000000f00 */
[--C-:B------:R-:W-:Y:S02]  /*04b0*/  SHF.R.U32.HI R96, RZ, 0x5, R101.reuse ;  /* 0x00000005ff607819 */ /* 0x100fe40000011665 */
[----:B0-----:R-:W-:Y:S01]  /*04c0*/  SHF.R.U32.HI R5, RZ, 0x2, R101 ;  /* 0x00000002ff057819 */ /* 0x001fe20000011665 */
[----:B------:R-:W-:Y:S01]  /*04d0*/  IMAD.MOV R98, RZ, RZ, -R0 ;  /* 0x000000ffff627224 */ /* 0x000fe200078e0a00 */
[----:B------:R-:W-:Y:S02]  /*04e0*/  LOP3.LUT R14, R14, 0x7, R91, 0x48, !PT ;  /* 0x000000070e0e7812 */ /* 0x000fe400078e485b */
[----:B------:R-:W-:-:S02]  /*04f0*/  LOP3.LUT R96, R96, 0x7, R5, 0x48, !PT ;  /* 0x0000000760607812 */ /* 0x000fc400078e4805 */
[----:B------:R-:W-:Y:S02]  /*0500*/  SHF.R.U32.HI R5, RZ, 0x5, R93 ;  /* 0x00000005ff057819 */ /* 0x000fe4000001165d */
[--C-:B------:R-:W-:Y:S02]  /*0510*/  SHF.R.U32.HI R94, RZ, 0x5, R99.reuse ;  /* 0x00000005ff5e7819 */ /* 0x100fe40000011663 */
[----:B------:R-:W-:Y:S02]  /*0520*/  SHF.R.U32.HI R105, RZ, 0x2, R99 ;  /* 0x00000002ff697819 */ /* 0x000fe40000011663 */
[----:B-1----:R-:W-:Y:S02]  /*0530*/  LOP3.LUT R8, R0, 0x3, RZ, 0xc0, !PT ;  /* 0x0000000300087812 */ /* 0x002fe400078ec0ff */
[----:B-----5:R-:W-:Y:S02]  /*0540*/  LOP3.LUT R10, R87, 0x2, RZ, 0xc0, !PT ;  /* 0x00000002570a7812 */ /* 0x020fe400078ec0ff */
[----:B------:R-:W-:-:S02]  /*0550*/  LOP3.LUT R98, R98, 0x3, RZ, 0xc0, !PT ;  /* 0x0000000362627812 */ /* 0x000fc400078ec0ff */
[----:B------:R-:W-:Y:S02]  /*0560*/  LEA R91, R107, R92, 0x18 ;  /* 0x0000005c6b5b7211 */ /* 0x000fe400078ec0ff */
[----:B------:R-:W-:Y:S02]  /*0570*/  SHF.R.U32.HI R92, RZ, 0x2, R93 ;  /* 0x00000002ff5c7819 */ /* 0x000fe4000001165d */
[----:B------:R-:W-:Y:S02]  /*0580*/  LOP3.LUT R94, R94, 0x7, R105, 0x48, !PT ;  /* 0x000000075e5e7812 */ /* 0x000fe400078e4869 */
[----:B------:R-:W-:Y:S02]  /*0590*/  LOP3.LUT R92, R5, 0x7, R92, 0x48, !PT ;  /* 0x00000007055c7812 */ /* 0x000fe400078e485c */
[----:B------:R-:W-:Y:S02]  /*05a0*/  LOP3.LUT R5, R8, 0x1fe0, R99, 0xf8, !PT ;  /* 0x00001fe008057812 */ /* 0x000fe400078ef863 */
[----:B------:R-:W-:-:S02]  /*05b0*/  LOP3.LUT R7, R10, 0x1fe0, R101, 0xf8, !PT ;  /* 0x00001fe00a077812 */ /* 0x000fc400078ef865 */
[----:B------:R-:W-:Y:S02]  /*05c0*/  LOP3.LUT R105, R98, 0x1fe0, R93, 0xf8, !PT ;  /* 0x00001fe062697812 */ /* 0x000fe400078ef85d */
[----:B------:R-:W-:Y:S01]  /*05d0*/  LOP3.LUT R14, R14, 0x1fe0, R103, 0xf8, !PT ;  /* 0x00001fe00e0e7812 */ /* 0x000fe200078ef867 */
[----:B------:R-:W-:Y:S02]  /*05e0*/  IMAD.IADD R94, R94, 0x1, R5 ;  /* 0x000000015e5e7824 */ /* 0x000fe400078e0205 */
[----:B------:R-:W-:Y:S02]  /*05f0*/  IMAD.IADD R96, R96, 0x1, R7 ;  /* 0x0000000160607824 */ /* 0x000fe400078e0207 */
[----:B------:R-:W-:Y:S02]  /*0600*/  IMAD.IADD R92, R92, 0x1, R105 ;  /* 0x000000015c5c7824 */ /* 0x000fe400078e0269 */
[--C-:B------:R-:W-:Y:S02]  /*0610*/  IMAD R5, R14, 0x4, R91.reuse ;  /* 0x000000040e057824 */ /* 0x100fe400078e025b */
[----:B------:R-:W-:-:S02]  /*0620*/  IMAD R7, R94, 0x4, R91 ;  /* 0x000000045e077824 */ /* 0x000fc400078e025b */
[--C-:B------:R-:W-:Y:S02]  /*0630*/  IMAD R96, R96, 0x4, R91.reuse ;  /* 0x0000000460607824 */ /* 0x100fe400078e025b */
[----:B------:R-:W-:Y:S02]  /*0640*/  IMAD R92, R92, 0x4, R91 ;  /* 0x000000045c5c7824 */ /* 0x000fe400078e025b */
[----:B------:R-:W-:-:S05]  /*0650*/  VIADD R12, R12, 0x4 ;  /* 0x000000040c0c7836 */ /* 0x000fca0000000000 */
[----:B------:R-:W-:Y:S02]  /*0660*/  ISETP.NE.AND P0, PT, R12, RZ, PT ;  /* 0x000000ff0c00720c */ /* 0x000fe40003f05270 */
[C-C-:B------:R-:W-:Y:S01]  /*0670*/  IADD3 R103, PT, PT, R0.reuse, R103, R0.reuse ;  /* 0x0000006700677210 */ /* 0x140fe20007ffe000 */
[C---:B------:R-:W-:Y:S02]  /*0680*/  IMAD R15, R0.reuse, 0x200, R15 ;  /* 0x00000200000f7824 */ /* 0x040fe400078e020f */
[C---:B------:R-:W-:Y:S01]  /*0690*/  IMAD R13, R0.reuse, 0x200, R13 ;  /* 0x00000200000d7824 */ /* 0x040fe200078e020d */
[C---:B------:R-:W-:Y:S01]  /*06a0*/  IADD3 R103, PT, PT, R0.reuse, R103, R0 ;  /* 0x0000006700677210 */ /* 0x040fe20007ffe000 */
[C---:B------:R-:W-:Y:S02]  /*06b0*/  IMAD R97, R0.reuse, 0x200, R97 ;  /* 0x0000020000617824 */ /* 0x040fe400078e0261 */
[C---:B------:R-:W-:Y:S02]  /*06c0*/  IMAD R95, R0.reuse, 0x200, R95 ;  /* 0x00000200005f7824 */ /* 0x040fe400078e025f */
[----:B------:R-:W-:-:S02]  /*06d0*/  IMAD R101, R0, 0x4, R101 ;  /* 0x0000000400657824 */ /* 0x000fc400078e0265 */
[C---:B------:R-:W-:Y:S02]  /*06e0*/  IMAD R99, R0.reuse, 0x4, R99 ;  /* 0x0000000400637824 */ /* 0x040fe400078e0263 */
[----:B------:R-:W-:Y:S01]  /*06f0*/  IMAD R93, R0, 0x4, R93 ;  /* 0x00000004005d7824 */ /* 0x000fe200078e025d */
[----:B--2---:R1:W-:Y:S04]  /*0700*/  STS [R5], R4 ;  /* 0x0000000405007388 */ /* 0x0043e80000000800 */
[----:B---3--:R1:W-:Y:S04]  /*0710*/  STS [R7], R6 ;  /* 0x0000000607007388 */ /* 0x0083e80000000800 */
[----:B----4-:R1:W-:Y:S04]  /*0720*/  STS [R96], R9 ;  /* 0x0000000960007388 */ /* 0x0103e80000000800 */
[----:B------:R1:W-:Y:S01]  /*0730*/  STS [R92], R11 ;  /* 0x0000000b5c007388 */ /* 0x0003e20000000800 */
[----:B------:R-:W-:Y:S05]  /*0740*/  @P0 BRA `(.L_x_0) ;  /* 0xfffffff800e80947 */ /* 0x000fea000383ffff */
[----:B------:R-:W-:-:S13]  /*0750*/  ISETP.NE.AND P0, PT, R108, RZ, PT ;  /* 0x000000ff6c00720c */ /* 0x000fda0003f05270 */
[----:B------:R-:W-:Y:S05]  /*0760*/  @!P0 BRA `(.L_x_1) ;  /* 0x0000000000a88947 */ /* 0x000fea0003800000 */
[----:B-1----:R-:W-:Y:S02]  /*0770*/  LOP3.LUT R5, R103, 0x1f, RZ, 0xc0, !PT ;  /* 0x0000001f67057812 */ /* 0x002fe400078ec0ff */
[----:B------:R-:W-:-:S03]  /*0780*/  LOP3.LUT R97, R97, 0xff000, RZ, 0xc0, !PT ;  /* 0x000ff00061617812 */ /* 0x000fc600078ec0ff */
[----:B------:R-:W-:-:S04]  /*0790*/  IMAD R4, R88, 0x2000, R5 ;  /* 0x0000200058047824 */ /* 0x000fc800078e0205 */
[----:B------:R-:W-:-:S04]  /*07a0*/  IMAD.IADD R5, R97, 0x1, R4 ;  /* 0x0000000161057824 */ /* 0x000fc800078e0204 */
[----:B------:R-:W-:-:S06]  /*07b0*/  IMAD.WIDE.U32 R4, R5, 0x4, R60 ;  /* 0x0000000405047825 */ /* 0x000fcc00078e003c */
[----:B------:R-:W2:Y:S01]  /*07c0*/  LDG.E R4, desc[UR6][R4.64] ;  /* 0x0000000604047981 */ /* 0x000ea2000c1e1900 */
[--C-:B------:R-:W-:Y:S02]  /*07d0*/  SHF.R.U32.HI R6, RZ, 0x5, R103.reuse ;  /* 0x00000005ff067819 */ /* 0x100fe40000011667 */
[----:B------:R-:W-:Y:S02]  /*07e0*/  SHF.R.U32.HI R7, RZ, 0x2, R103 ;  /* 0x00000002ff077819 */ /* 0x000fe40000011667 */
[----:B------:R-:W-:Y:S02]  /*07f0*/  LOP3.LUT R103, R103, 0x1fe3, RZ, 0xc0, !PT ;  /* 0x00001fe367677812 */ /* 0x000fe400078ec0ff */
[----:B------:R-:W-:Y:S02]  /*0800*/  LOP3.LUT R6, R6, 0x7, R7, 0x48, !PT ;  /* 0x0000000706067812 */ /* 0x000fe400078e4807 */
[----:B------:R-:W-:-:S03]  /*0810*/  ISETP.NE.AND P0, PT, R108, 0x1, PT ;  /* 0x000000016c00780c */ /* 0x000fc60003f05270 */
[----:B------:R-:W-:-:S04]  /*0820*/  IMAD.IADD R6, R6, 0x1, R103 ;  /* 0x0000000106067824 */ /* 0x000fc800078e0267 */
[----:B------:R-:W-:-:S05]  /*0830*/  IMAD R7, R6, 0x4, R91 ;  /* 0x0000000406077824 */ /* 0x000fca00078e025b */
[----:B--2---:R0:W-:Y:S01]  /*0840*/  STS [R7], R4 ;  /* 0x0000000407007388 */ /* 0x0041e20000000800 */
[----:B------:R-:W-:Y:S05]  /*0850*/  @!P0 BRA `(.L_x_1) ;  /* 0x00000000006c8947 */ /* 0x000fea0003800000 */
[----:B------:R-:W-:Y:S02]  /*0860*/  ISETP.NE.AND P0, PT, R108, 0x2, PT ;  /* 0x000000026c00780c */ /* 0x000fe40003f05270 */
[----:B------:R-:W-:Y:S02]  /*0870*/  LOP3.LUT R5, R99, 0x1f, RZ, 0xc0, !PT ;  /* 0x0000001f63057812 */ /* 0x000fe400078ec0ff */
[----:B------:R-:W-:-:S03]  /*0880*/  LOP3.LUT R95, R95, 0xff000, RZ, 0xc0, !PT ;  /* 0x000ff0005f5f7812 */ /* 0x000fc600078ec0ff */
[----:B0-----:R-:W-:-:S04]  /*0890*/  IMAD R4, R88, 0x2000, R5 ;  /* 0x0000200058047824 */ /* 0x001fc800078e0205 */
[----:B------:R-:W-:Y:S02]  /*08a0*/  IMAD.IADD R5, R95, 0x1, R4 ;  /* 0x000000015f057824 */ /* 0x000fe400078e0204 */
[----:B------:R-:W-:Y:S02]  /*08b0*/  @P0 LOP3.LUT R7, R101, 0x1f, RZ, 0xc0, !PT ;  /* 0x0000001f65070812 */ /* 0x000fe400078ec0ff */
[----:B------:R-:W-:Y:S01]  /*08c0*/  @P0 LOP3.LUT R15, R15, 0xff000, RZ, 0xc0, !PT ;  /* 0x000ff0000f0f0812 */ /* 0x000fe200078ec0ff */
[----:B------:R-:W-:-:S04]  /*08d0*/  IMAD.WIDE.U32 R4, R5, 0x4, R60 ;  /* 0x0000000405047825 */ /* 0x000fc800078e003c */
[----:B------:R-:W-:Y:S02]  /*08e0*/  @P0 IMAD R6, R88, 0x2000, R7 ;  /* 0x0000200058060824 */ /* 0x000fe400078e0207 */
[----:B------:R0:W2:Y:S02]  /*08f0*/  LDG.E R4, desc[UR6][R4.64] ;  /* 0x0000000604047981 */ /* 0x0000a4000c1e1900 */
[----:B------:R-:W-:-:S04]  /*0900*/  @P0 IMAD.IADD R7, R15, 0x1, R6 ;  /* 0x000000010f070824 */ /* 0x000fc800078e0206 */
[----:B------:R-:W-:-:S06]  /*0910*/  @P0 IMAD.WIDE.U32 R6, R7, 0x4, R60 ;  /* 0x0000000407060825 */ /* 0x000fcc00078e003c */
[----:B------:R1:W3:Y:S01]  /*0920*/  @P0 LDG.E R6, desc[UR6][R6.64] ;  /* 0x0000000606060981 */ /* 0x0002e2000c1e1900 */
[--C-:B------:R-:W-:Y:S02]  /*0930*/  SHF.R.U32.HI R8, RZ, 0x5, R99.reuse ;  /* 0x00000005ff087819 */ /* 0x100fe40000011663 */
[----:B------:R-:W-:Y:S02]  /*0940*/  SHF.R.U32.HI R9, RZ, 0x2, R99 ;  /* 0x00000002ff097819 */ /* 0x000fe40000011663 */
[--C-:B------:R-:W-:Y:S02]  /*0950*/  @P0 SHF.R.U32.HI R10, RZ, 0x5, R101.reuse ;  /* 0x00000005ff0a0819 */ /* 0x100fe40000011665 */
[----:B------:R-:W-:Y:S02]  /*0960*/  @P0 SHF.R.U32.HI R11, RZ, 0x2, R101 ;  /* 0x00000002ff0b0819 */ /* 0x000fe40000011665 */
[----:B------:R-:W-:Y:S02]  /*0970*/  LOP3.LUT R8, R8, 0x7, R9, 0x48, !PT ;  /* 0x0000000708087812 */ /* 0x000fe400078e4809 */
[----:B------:R-:W-:-:S02]  /*0980*/  @P0 LOP3.LUT R10, R10, 0x7, R11, 0x48, !PT ;  /* 0x000000070a0a0812 */ /* 0x000fc400078e480b */
[----:B------:R-:W-:Y:S02]  /*0990*/  LOP3.LUT R9, R99, 0x1fe3, RZ, 0xc0, !PT ;  /* 0x00001fe363097812 */ /* 0x000fe400078ec0ff */
[----:B------:R-:W-:-:S03]  /*09a0*/  @P0 LOP3.LUT R11, R101, 0x1fe3, RZ, 0xc0, !PT ;  /* 0x00001fe3650b0812 */ /* 0x000fc600078ec0ff */
[----:B------:R-:W-:Y:S02]  /*09b0*/  IMAD.IADD R8, R8, 0x1, R9 ;  /* 0x0000000108087824 */ /* 0x000fe400078e0209 */
[----:B------:R-:W-:Y:S02]  /*09c0*/  @P0 IMAD.IADD R10, R10, 0x1, R11 ;  /* 0x000000010a0a0824 */ /* 0x000fe400078e020b */
[--C-:B0-----:R-:W-:Y:S02]  /*09d0*/  IMAD R5, R8, 0x4, R91.reuse ;  /* 0x0000000408057824 */ /* 0x101fe400078e025b */
[----:B-1----:R-:W-:-:S03]  /*09e0*/  @P0 IMAD R7, R10, 0x4, R91 ;  /* 0x000000040a070824 */ /* 0x002fc600078e025b */
[----:B--2---:R2:W-:Y:S04]  /*09f0*/  STS [R5], R4 ;  /* 0x0000000405007388 */ /* 0x0045e80000000800 */
[----:B---3--:R2:W-:Y:S02]  /*0a00*/  @P0 STS [R7], R6 ;  /* 0x0000000607000388 */ /* 0x0085e40000000800 */
.L_x_1:
[----:B------:R-:W-:Y:S01]  /*0a10*/  IMAD.MOV.U32 R13, RZ, RZ, RZ ;  /* 0x000000ffff0d7224 */ /* 0x000fe200078e00ff */
[----:B------:R-:W-:-:S06]  /*0a20*/  UMOV UR4, URZ ;  /* 0x000000ff00047c82 */ /* 0x000fcc0008000000 */
.L_x_2:
[----:B------:R-:W-:Y:S01]  /*0a30*/  IMAD.IADD R93, R0, 0x1, R13 ;  /* 0x00000001005d7824 */ /* 0x000fe200078e020d */
[C---:B012---:R-:W-:Y:S01]  /*0a40*/  LOP3.LUT R5, R13.reuse, 0x1f, RZ, 0xc0, !PT ;  /* 0x0000001f0d057812 */ /* 0x047fe200078ec0ff */
[----:B0-----:R-:W-:Y:S02]  /*0a50*/  IMAD.SHL.U32 R4, R13, 0x40, RZ ;  /* 0x000000400d047824 */ /* 0x001fe400078e00ff */
[C-C-:B------:R-:W-:Y:S01]  /*0a60*/  IMAD.IADD R97, R93.reuse, 0x1, R0.reuse ;  /* 0x000000015d617824 */ /* 0x140fe200078e0200 */
[C---:B------:R-:W-:Y:S01]  /*0a70*/  LOP3.LUT R7, R93.reuse, 0x1f, RZ, 0xc0, !PT ;  /* 0x0000001f5d077812 */ /* 0x040fe200078ec0ff */
[----:B------:R-:W-:Y:S01]  /*0a80*/  IMAD.SHL.U32 R6, R93, 0x40, RZ ;  /* 0x000000405d067824 */ /* 0x000fe200078e00ff */
[----:B------:R-:W-:Y:S01]  /*0a90*/  LOP3.LUT R4, R4, 0x3f000, RZ, 0xc0, !PT ;  /* 0x0003f00004047812 */ /* 0x000fe200078ec0ff */
[C---:B------:R-:W-:Y:S01]  /*0aa0*/  IMAD.IADD R99, R97.reuse, 0x1, R0 ;  /* 0x0000000161637824 */ /* 0x040fe200078e0200 */
[C---:B------:R-:W-:Y:S01]  /*0ab0*/  LOP3.LUT R9, R97.reuse, 0x1f, RZ, 0xc0, !PT ;  /* 0x0000001f61097812 */ /* 0x040fe200078ec0ff */
[----:B------:R-:W-:Y:S01]  /*0ac0*/  IMAD.SHL.U32 R8, R97, 0x40, RZ ;  /* 0x0000004061087824 */ /* 0x000fe200078e00ff */
[----:B------:R-:W-:Y:S01]  /*0ad0*/  LOP3.LUT R6, R6, 0x3f000, RZ, 0xc0, !PT ;  /* 0x0003f00006067812 */ /* 0x000fe200078ec0ff */
[C---:B------:R-:W-:Y:S01]  /*0ae0*/  IMAD.SHL.U32 R10, R99.reuse, 0x40, RZ ;  /* 0x00000040630a7824 */ /* 0x040fe200078e00ff */
[----:B------:R-:W-:Y:S01]  /*0af0*/  LOP3.LUT R11, R99, 0x1f, RZ, 0xc0, !PT ;  /* 0x0000001f630b7812 */ /* 0x000fe200078ec0ff */
[----:B------:R-:W-:Y:S01]  /*0b00*/  IMAD R5, R88, 0x2000000, R5 ;  /* 0x0200000058057824 */ /* 0x000fe200078e0205 */
[----:B------:R-:W-:Y:S01]  /*0b10*/  LOP3.LUT R8, R8, 0x3f000, RZ, 0xc0, !PT ;  /* 0x0003f00008087812 */ /* 0x000fe200078ec0ff */
[----:B------:R-:W-:Y:S01]  /*0b20*/  IMAD R7, R88, 0x2000000, R7 ;  /* 0x0200000058077824 */ /* 0x000fe200078e0207 */
[----:B------:R-:W-:Y:S01]  /*0b30*/  LOP3.LUT R10, R10, 0x3f000, RZ, 0xc0, !PT ;  /* 0x0003f0000a0a7812 */ /* 0x000fe200078ec0ff */
[----:B------:R-:W-:-:S02]  /*0b40*/  IMAD R9, R88, 0x2000000, R9 ;  /* 0x0200000058097824 */ /* 0x000fc400078e0209 */
[----:B------:R-:W-:Y:S02]  /*0b50*/  IMAD R11, R88, 0x2000000, R11 ;  /* 0x02000000580b7824 */ /* 0x000fe400078e020b */
[----:B------:R-:W-:Y:S02]  /*0b60*/  IMAD.IADD R5, R4, 0x1, R5 ;  /* 0x0000000104057824 */ /* 0x000fe400078e0205 */
[----:B------:R-:W-:Y:S02]  /*0b70*/  IMAD.IADD R7, R6, 0x1, R7 ;  /* 0x0000000106077824 */ /* 0x000fe400078e0207 */
[----:B------:R-:W-:Y:S02]  /*0b80*/  IMAD.IADD R9, R8, 0x1, R9 ;  /* 0x0000000108097824 */ /* 0x000fe400078e0209 */
[----:B------:R-:W-:Y:S02]  /*0b90*/  IMAD.IADD R11, R10, 0x1, R11 ;  /* 0x000000010a0b7824 */ /* 0x000fe400078e020b */
[----:B------:R-:W-:-:S04]  /*0ba0*/  IMAD.WIDE.U32 R4, R5, 0x4, R66 ;  /* 0x0000000405047825 */ /* 0x000fc800078e0042 */
[--C-:B------:R-:W-:Y:S02]  /*0bb0*/  IMAD.WIDE.U32 R6, R7, 0x4, R66.reuse ;  /* 0x0000000407067825 */ /* 0x100fe400078e0042 */
[----:B------:R-:W2:Y:S02]  /*0bc0*/  LDG.E R4, desc[UR6][R4.64] ;  /* 0x0000000604047981 */ /* 0x000ea4000c1e1900 */
[--C-:B------:R-:W-:Y:S02]  /*0bd0*/  IMAD.WIDE.U32 R8, R9, 0x4, R66.reuse ;  /* 0x0000000409087825 */ /* 0x100fe400078e0042 */
[----:B------:R-:W3:Y:S02]  /*0be0*/  LDG.E R6, desc[UR6][R6.64] ;  /* 0x0000000606067981 */ /* 0x000ee4000c1e1900 */
[----:B------:R-:W-:Y:S02]  /*0bf0*/  IMAD.WIDE.U32 R10, R11, 0x4, R66 ;  /* 0x000000040b0a7825 */ /* 0x000fe400078e0042 */
[----:B------:R-:W4:Y:S04]  /*0c00*/  LDG.E R8, desc[UR6][R8.64] ;  /* 0x0000000608087981 */ /* 0x000f28000c1e1900 */
[----:B------:R0:W5:Y:S01]  /*0c10*/  LDG.E R11, desc[UR6][R10.64] ;  /* 0x000000060a0b7981 */ /* 0x000162000c1e1900 */
[----:B------:R-:W-:-:S02]  /*0c20*/  SHF.R.U32.HI R12, RZ, 0x6, R13 ;  /* 0x00000006ff0c7819 */ /* 0x000fc4000001160d */
[----:B------:R-:W-:Y:S02]  /*0c30*/  SHF.R.U32.HI R15, RZ, 0x2, R13 ;  /* 0x00000002ff0f7819 */ /* 0x000fe4000001160d */
[--C-:B------:R-:W-:Y:S02]  /*0c40*/  SHF.R.U32.HI R14, RZ, 0x6, R93.reuse ;  /* 0x00000006ff0e7819 */ /* 0x100fe4000001165d */
[----:B------:R-:W-:Y:S02]  /*0c50*/  SHF.R.U32.HI R95, RZ, 0x2, R93 ;  /* 0x00000002ff5f7819 */ /* 0x000fe4000001165d */
[----:B------:R-:W-:Y:S02]  /*0c60*/  LOP3.LUT R12, R12, 0x7, R15, 0x48, !PT ;  /* 0x000000070c0c7812 */ /* 0x000fe400078e480f */
[----:B------:R-:W-:Y:S02]  /*0c70*/  LOP3.LUT R93, R93, 0xfe0, RZ, 0xc0, !PT ;  /* 0x00000fe05d5d7812 */ /* 0x000fe400078ec0ff */
[----:B------:R-:W-:-:S02]  /*0c80*/  SHF.R.U32.HI R15, RZ, 0x6, R97 ;  /* 0x00000006ff0f7819 */ /* 0x000fc40000011661 */
[----:B------:R-:W-:Y:S02]  /*0c90*/  SHF.R.U32.HI R92, RZ, 0x2, R97 ;  /* 0x00000002ff5c7819 */ /* 0x000fe40000011661 */
[----:B0-----:R-:W-:Y:S02]  /*0ca0*/  LOP3.LUT R10, R97, 0xfe0, RZ, 0xc0, !PT ;  /* 0x00000fe0610a7812 */ /* 0x001fe400078ec0ff */
[--C-:B------:R-:W-:Y:S02]  /*0cb0*/  SHF.R.U32.HI R5, RZ, 0x6, R99.reuse ;  /* 0x00000006ff057819 */ /* 0x100fe40000011663 */
[----:B------:R-:W-:Y:S02]  /*0cc0*/  SHF.R.U32.HI R94, RZ, 0x2, R99 ;  /* 0x00000002ff5e7819 */ /* 0x000fe40000011663 */
[----:B------:R-:W-:Y:S02]  /*0cd0*/  LOP3.LUT R14, R14, 0x7, R95, 0x48, !PT ;  /* 0x000000070e0e7812 */ /* 0x000fe400078e485f */
[----:B------:R-:W-:-:S02]  /*0ce0*/  LOP3.LUT R93, R93, 0x3, R0, 0xf8, !PT ;  /* 0x000000035d5d7812 */ /* 0x000fc400078ef800 */
[----:B------:R-:W-:Y:S02]  /*0cf0*/  LOP3.LUT R15, R15, 0x7, R92, 0x48, !PT ;  /* 0x000000070f0f7812 */ /* 0x000fe400078e485c */
[----:B------:R-:W-:Y:S02]  /*0d00*/  LOP3.LUT R10, R10, 0x2, R87, 0xf8, !PT ;  /* 0x000000020a0a7812 */ /* 0x000fe400078ef857 */
[----:B------:R-:W-:Y:S02]  /*0d10*/  LOP3.LUT R5, R5, 0x7, R94, 0x48, !PT ;  /* 0x0000000705057812 */ /* 0x000fe400078e485e */
[----:B------:R-:W-:Y:S02]  /*0d20*/  LOP3.LUT R92, R98, 0xfe0, R99, 0xf8, !PT ;  /* 0x00000fe0625c7812 */ /* 0x000fe400078ef863 */
[----:B------:R-:W-:Y:S01]  /*0d30*/  LOP3.LUT R12, R12, 0xfe0, R13, 0xf8, !PT ;  /* 0x00000fe00c0c7812 */ /* 0x000fe200078ef80d */
[----:B------:R-:W-:Y:S02]  /*0d40*/  IMAD.IADD R14, R14, 0x1, R93 ;  /* 0x000000010e0e7824 */ /* 0x000fe400078e025d */
[----:B------:R-:W-:-:S02]  /*0d50*/  IMAD.IADD R10, R15, 0x1, R10 ;  /* 0x000000010f0a7824 */ /* 0x000fc400078e020a */
[----:B------:R-:W-:Y:S02]  /*0d60*/  IMAD.IADD R92, R5, 0x1, R92 ;  /* 0x00000001055c7824 */ /* 0x000fe400078e025c */
[--C-:B------:R-:W-:Y:S02]  /*0d70*/  IMAD R5, R12, 0x4, R91.reuse ;  /* 0x000000040c057824 */ /* 0x100fe400078e025b */
[--C-:B------:R-:W-:Y:S02]  /*0d80*/  IMAD R7, R14, 0x4, R91.reuse ;  /* 0x000000040e077824 */ /* 0x100fe400078e025b */
[--C-:B------:R-:W-:Y:S02]  /*0d90*/  IMAD R9, R10, 0x4, R91.reuse ;  /* 0x000000040a097824 */ /* 0x100fe400078e025b */
[----:B------:R-:W-:Y:S01]  /*0da0*/  IMAD R92, R92, 0x4, R91 ;  /* 0x000000045c5c7824 */ /* 0x000fe200078e025b */
[----:B------:R-:W-:-:S06]  /*0db0*/  UIADD3 UR4, UPT, UPT, UR4, 0x4, URZ ;  /* 0x0000000404047890 */ /* 0x000fcc000fffe0ff */
[----:B------:R-:W-:Y:S01]  /*0dc0*/  ISETP.NE.AND P0, PT, R90, UR4, PT ;  /* 0x000000045a007c0c */ /* 0x000fe2000bf05270 */
[----:B------:R-:W-:Y:S01]  /*0dd0*/  IMAD.IADD R13, R99, 0x1, R0 ;  /* 0x00000001630d7824 */ /* 0x000fe200078e0200 */
[----:B--2---:R0:W-:Y:S04]  /*0de0*/  STS [R5+0x8000], R4 ;  /* 0x0080000405007388 */ /* 0x0041e80000000800 */
[----:B---3--:R0:W-:Y:S04]  /*0df0*/  STS [R7+0x8000], R6 ;  /* 0x0080000607007388 */ /* 0x0081e80000000800 */
[----:B----4-:R0:W-:Y:S04]  /*0e00*/  STS [R9+0x8000], R8 ;  /* 0x0080000809007388 */ /* 0x0101e80000000800 */
[----:B-----5:R0:W-:Y:S01]  /*0e10*/  STS [R92+0x8000], R11 ;  /* 0x0080000b5c007388 */ /* 0x0201e20000000800 */
[----:B------:R-:W-:Y:S05]  /*0e20*/  @P0 BRA `(.L_x_2) ;  /* 0xfffffffc00000947 */ /* 0x000fea000383ffff */
[----:B------:R-:W-:-:S13]  /*0e30*/  ISETP.NE.AND P0, PT, R109, RZ, PT ;  /* 0x000000ff6d00720c */ /* 0x000fda0003f05270 */
[----:B------:R-:W-:Y:S05]  /*0e40*/  @!P0 BRA `(.L_x_3) ;  /* 0x0000000000bc8947 */ /* 0x000fea0003800000 */
[C---:B0-----:R-:W-:Y:S01]  /*0e50*/  IMAD.SHL.U32 R4, R13.reuse, 0x40, RZ ;  /* 0x000000400d047824 */ /* 0x041fe200078e00ff */
[----:B------:R-:W-:-:S04]  /*0e60*/  LOP3.LUT R5, R13, 0x1f, RZ, 0xc0, !PT ;  /* 0x0000001f0d057812 */ /* 0x000fc800078ec0ff */
[----:B------:R-:W-:Y:S01]  /*0e70*/  LOP3.LUT R4, R4, 0x3f000, RZ, 0xc0, !PT ;  /* 0x0003f00004047812 */ /* 0x000fe200078ec0ff */
        /* <DEDUP_REMOVED lines=11> */
[----:B--2---:R1:W-:Y:S01]  /*0f30*/  STS [R7+0x8000], R4 ;  /* 0x0080000407007388 */ /* 0x0043e20000000800 */
[----:B------:R-:W-:Y:S05]  /*0f40*/  @!P0 BRA `(.L_x_3) ;  /* 0x00000000007c8947 */ /* 0x000fea0003800000 */
[----:B------:R-:W-:Y:S01]  /*0f50*/  ISETP.NE.AND P0, PT, R109, 0x2, PT ;  /* 0x000000026d00780c */ /* 0x000fe20003f05270 */
[----:B------:R-:W-:-:S04]  /*0f60*/  IMAD.IADD R13, R13, 0x1, R0 ;  /* 0x000000010d0d7824 */ /* 0x000fc800078e0200 */
[C---:B-1----:R-:W-:Y:S01]  /*0f70*/  IMAD.SHL.U32 R4, R13.reuse, 0x40, RZ ;  /* 0x000000400d047824 */ /* 0x042fe200078e00ff */
[----:B------:R-:W-:-:S04]  /*0f80*/  LOP3.LUT R5, R13, 0x1f, RZ, 0xc0, !PT ;  /* 0x0000001f0d057812 */ /* 0x000fc800078ec0ff */
[----:B------:R-:W-:Y:S01]  /*0f90*/  LOP3.LUT R4, R4, 0x3f000, RZ, 0xc0, !PT ;  /* 0x0003f00004047812 */ /* 0x000fe200078ec0ff */
[----:B------:R-:W-:Y:S02]  /*0fa0*/  IMAD R5, R88, 0x2000000, R5 ;  /* 0x0200000058057824 */ /* 0x000fe400078e0205 */
[----:B------:R-:W-:Y:S02]  /*0fb0*/  @P0 IMAD.IADD R10, R13, 0x1, R0 ;  /* 0x000000010d0a0824 */ /* 0x000fe400078e0200 */
[----:B------:R-:W-:Y:S02]  /*0fc0*/  IMAD.IADD R5, R4, 0x1, R5 ;  /* 0x0000000104057824 */ /* 0x000fe400078e0205 */
[C---:B------:R-:W-:Y:S01]  /*0fd0*/  @P0 IMAD.SHL.U32 R6, R10.reuse, 0x40, RZ ;  /* 0x000000400a060824 */ /* 0x040fe200078e00ff */
[----:B------:R-:W-:Y:S01]  /*0fe0*/  @P0 LOP3.LUT R7, R10, 0x1f, RZ, 0xc0, !PT ;  /* 0x0000001f0a070812 */ /* 0x000fe200078ec0ff */
[----:B------:R-:W-:-:S03]  /*0ff0*/  IMAD.WIDE.U32 R4, R5, 0x4, R66 ;  /* 0x0000000405047825 */ /* 0x000fc600078e0042 */
[----:B------:R-:W-:Y:S01]  /*1000*/  @P0 LOP3.LUT R6, R6, 0x3f000, RZ, 0xc0, !PT ;  /* 0x0003f00006060812 */ /* 0x000fe200078ec0ff */
        /* <DEDUP_REMOVED lines=10> */
[----:B------:R-:W-:-:S02]  /*10b0*/  LOP3.LUT R9, R13, 0xfe3, RZ, 0xc0, !PT ;  /* 0x00000fe30d097812 */ /* 0x000fc400078ec0ff */
[----:B------:R-:W-:Y:S02]  /*10c0*/  @P0 LOP3.LUT R11, R11, 0x7, R12, 0x48, !PT ;  /* 0x000000070b0b0812 */ /* 0x000fe400078e480c */
[----:B------:R-:W-:Y:S01]  /*10d0*/  @P0 LOP3.LUT R10, R10, 0xfe3, RZ, 0xc0, !PT ;  /* 0x00000fe30a0a0812 */ /* 0x000fe200078ec0ff */
[----:B------:R-:W-:-:S04]  /*10e0*/  IMAD.IADD R8, R8, 0x1, R9 ;  /* 0x0000000108087824 */ /* 0x000fc800078e0209 */
[----:B------:R-:W-:Y:S02]  /*10f0*/  @P0 IMAD.IADD R10, R11, 0x1, R10 ;  /* 0x000000010b0a0824 */ /* 0x000fe400078e020a */
[--C-:B0-----:R-:W-:Y:S02]  /*1100*/  IMAD R5, R8, 0x4, R91.reuse ;  /* 0x0000000408057824 */ /* 0x101fe400078e025b */
[----:B-1----:R-:W-:-:S03]  /*1110*/  @P0 IMAD R7, R10, 0x4, R91 ;  /* 0x000000040a070824 */ /* 0x002fc600078e025b */
[----:B--2---:R2:W-:Y:S04]  /*1120*/  STS [R5+0x8000], R4 ;  /* 0x0080000405007388 */ /* 0x0045e80000000800 */
[----:B---3--:R2:W-:Y:S02]  /*1130*/  @P0 STS [R7+0x8000], R6 ;  /* 0x0080000607000388 */ /* 0x0085e40000000800 */
.L_x_3:
[----:B------:R-:W-:Y:S01]  /*1140*/  BAR.SYNC.DEFER_BLOCKING 0x0 ;  /* 0x0000000000007b1d */ /* 0x000fe20000010000 */
[C---:B0-2---:R-:W-:Y:S01]  /*1150*/  VIADD R5, R86.reuse, 0x4 ;  /* 0x0000000456057836 */ /* 0x045fe20000000000 */
[----:B-1----:R-:W-:Y:S01]  /*1160*/  SHF.R.U32.HI R4, RZ, 0x6, R86 ;  /* 0x00000006ff047819 */ /* 0x002fe20000011656 */
[----:B------:R-:W-:Y:S02]  /*1170*/  VIADD R8, R86, 0x404 ;  /* 0x0000040456087836 */ /* 0x000fe40000000000 */
[----:B------:R-:W-:Y:S01]  /*1180*/  IMAD.MOV.U32 R110, RZ, RZ, RZ ;  /* 0x000000ffff6e7224 */ /* 0x000fe200078e00ff */
[----:B------:R-:W-:Y:S02]  /*1190*/  SHF.R.U32.HI R7, RZ, 0x6, R5 ;  /* 0x00000006ff077819 */ /* 0x000fe40000011605 */
[----:B------:R-:W-:Y:S02]  /*11a0*/  SHF.R.U32.HI R9, RZ, 0x6, R8 ;  /* 0x00000006ff097819 */ /* 0x000fe40000011608 */
[----:B------:R-:W-:-:S02]  /*11b0*/  LOP3.LUT R6, R5, 0x20, RZ, 0xc0, !PT ;  /* 0x0000002005067812 */ /* 0x000fc400078ec0ff */
[----:B------:R-:W-:Y:S02]  /*11c0*/  LOP3.LUT R5, R4, 0x7, RZ, 0xc0, !PT ;  /* 0x0000000704057812 */ /* 0x000fe400078ec0ff */
[----:B------:R-:W-:Y:S02]  /*11d0*/  LOP3.LUT R8, R8, 0x20, RZ, 0xc0, !PT ;  /* 0x0000002008087812 */ /* 0x000fe400078ec0ff */
[----:B------:R-:W-:Y:S01]  /*11e0*/  LOP3.LUT R7, R7, 0x7, RZ, 0xc0, !PT ;  /* 0x0000000707077812 */ /* 0x000fe200078ec0ff */
[----:B------:R-:W-:Y:S01]  /*11f0*/  IMAD.IADD R114, R84, 0x1, R5 ;  /* 0x0000000154727824 */ /* 0x000fe200078e0205 */
[----:B------:R-:W-:Y:S02]  /*1200*/  LOP3.LUT R9, R9, 0x7, RZ, 0xc0, !PT ;  /* 0x0000000709097812 */ /* 0x000fe400078ec0ff */
[----:B------:R-:W-:Y:S02]  /*1210*/  LOP3.LUT R116, R6, 0x1, R7, 0xf6, !PT ;  /* 0x0000000106747812 */ /* 0x000fe400078ef607 */
[----:B------:R-:W-:-:S07]  /*1220*/  LOP3.LUT R118, R8, 0x1, R9, 0xf6, !PT ;  /* 0x0000000108767812 */ /* 0x000fce00078ef609 */
.L_x_4:
[C---:B------:R-:W-:Y:S02]  /*1230*/  IMAD R104, R110.reuse, 0x10, R85 ;  /* 0x000000106e687824 */ /* 0x040fe400078e0255 */
[----:B------:R-:W-:Y:S02]  /*1240*/  IMAD R105, R110, 0x800, R86 ;  /* 0x000008006e697824 */ /* 0x000fe400078e0256 */
[----:B------:R-:W-:Y:S01]  /*1250*/  VIADD R6, R104, 0x200 ;  /* 0x0000020068067836 */ /* 0x000fe20000000000 */
[--C-:B------:R-:W-:Y:S01]  /*1260*/  SHF.R.U32.HI R107, RZ, 0x5, R104.reuse ;  /* 0x00000005ff6b7819 */ /* 0x100fe20000011668 */
[C---:B------:R-:W-:Y:S01]  /*1270*/  VIADD R7, R105.reuse, 0x4 ;  /* 0x0000000469077836 */ /* 0x040fe20000000000 */
[----:B------:R-:W-:Y:S01]  /*1280*/  SHF.R.U32.HI R4, RZ, 0x2, R104 ;  /* 0x00000002ff047819 */ /* 0x000fe20000011668 */
[----:B------:R-:W-:Y:S01]  /*1290*/  VIADD R110, R110, 0x1 ;  /* 0x000000016e6e7836 */ /* 0x000fe20000000000 */
[----:B------:R-:W-:Y:S02]  /*12a0*/  LOP3.LUT R5, R105, 0x3fffffc0, RZ, 0xc0, !PT ;  /* 0x3fffffc069057812 */ /* 0x000fe400078ec0ff */
[----:B------:R-:W-:-:S02]  /*12b0*/  LOP3.LUT R107, R107, 0x7, R4, 0x48, !PT ;  /* 0x000000076b6b7812 */ /* 0x000fc400078e4804 */
[----:B------:R-:W-:Y:S01]  /*12c0*/  LOP3.LUT R10, R116, 0x3fffffc0, R7, 0xf8, !PT ;  /* 0x3fffffc0740a7812 */ /* 0x000fe200078ef807 */
[----:B------:R-:W-:Y:S01]  /*12d0*/  IMAD.IADD R8, R5, 0x1, R114 ;  /* 0x0000000105087824 */ /* 0x000fe200078e0272 */
[C---:B------:R-:W-:Y:S02]  /*12e0*/  LOP3.LUT R6, R107.reuse, 0x3fffffe0, R6, 0xf8, !PT ;  /* 0x3fffffe06b067812 */ /* 0x040fe400078ef806 */
[----:B------:R-:W-:Y:S01]  /*12f0*/  LOP3.LUT R4, R107, 0x3fffffe0, R104, 0xf8, !PT ;  /* 0x3fffffe06b047812 */ /* 0x000fe200078ef868 */
[--C-:B------:R-:W-:Y:S01]  /*1300*/  IMAD R92, R8, 0x4, R91.reuse ;  /* 0x00000004085c7824 */ /* 0x100fe200078e025b */
[----:B------:R-:W-:Y:S01]  /*1310*/  ISETP.NE.AND P0, PT, R110, 0x4, PT ;  /* 0x000000046e00780c */ /* 0x000fe20003f05270 */
[--C-:B------:R-:W-:Y:S02]  /*1320*/  IMAD R94, R10, 0x4, R91.reuse ;  /* 0x000000040a5e7824 */ /* 0x100fe400078e025b */
[--C-:B------:R-:W-:Y:S02]  /*1330*/  IMAD R8, R6, 0x4, R91.reuse ;  /* 0x0000000406087824 */ /* 0x100fe400078e025b */
[----:B------:R-:W-:Y:S01]  /*1340*/  LDSM.16.MT88.2 R92, [R92+0x8000] ;  /* 0x008000005c5c783b */ /* 0x000fe20000004100 */
[----:B------:R-:W-:-:S02]  /*1350*/  IMAD R12, R4, 0x4, R91 ;  /* 0x00000004040c7824 */ /* 0x000fc400078e025b */
[----:B------:R-:W-:Y:S01]  /*1360*/  VIADD R4, R104, 0x400 ;  /* 0x0000040068047836 */ /* 0x000fe20000000000 */
[----:B------:R-:W-:Y:S04]  /*1370*/  LDSM.16.MT88.2 R94, [R94+0x8000] ;  /* 0x008000005e5e783b */ /* 0x000fe80000004100 */
[----:B------:R-:W0:Y:S01]  /*1380*/  LDSM.16.M88.4 R8, [R8] ;  /* 0x000000000808783b */ /* 0x000e220000000200 */
[----:B------:R-:W-:-:S03]  /*1390*/  LOP3.LUT R4, R107, 0x3fffffe0, R4, 0xf8, !PT ;  /* 0x3fffffe06b047812 */ /* 0x000fc600078ef804 */
[----:B------:R-:W1:Y:S02]  /*13a0*/  LDSM.16.M88.4 R12, [R12] ;  /* 0x000000000c0c783b */ /* 0x000e640000000200 */
[----:B------:R-:W-:-:S06]  /*13b0*/  IMAD R4, R4, 0x4, R91 ;  /* 0x0000000404047824 */ /* 0x000fcc00078e025b */
[----:B------:R-:W2:Y:S01]  /*13c0*/  LDSM.16.M88.4 R4, [R4] ;  /* 0x000000000404783b */ /* 0x000ea20000000200 */
[----:B0-----:R-:W-:Y:S01]  /*13d0*/  HMMA.16816.F16 R102, R8, R18, R18 ;  /* 0x000000120866723c */ /* 0x001fe20000000812 */
[----:B------:R-:W-:-:S05]  /*13e0*/  VIADD R18, R104, 0x600 ;  /* 0x0000060068127836 */ /* 0x000fca0000000000 */
[----:B------:R-:W-:Y:S02]  /*13f0*/  LOP3.LUT R18, R107, 0x3fffffe0, R18, 0xf8, !PT ;  /* 0x3fffffe06b127812 */ /* 0x000fe400078ef812 */
[C---:B------:R-:W-:Y:S08]  /*1400*/  HMMA.16816.F16 R46, R8.reuse, R46, R46 ;  /* 0x0000002e082e723c */ /* 0x040ff0000000082e */
[C---:B------:R-:W-:Y:S08]  /*1410*/  HMMA.16816.F16 R48, R8.reuse, R48, R48 ;  /* 0x000000300830723c */ /* 0x040ff00000000830 */
[C---:B------:R-:W-:Y:S08]  /*1420*/  HMMA.16816.F16 R50, R8.reuse, R50, R50 ;  /* 0x000000320832723c */ /* 0x040ff00000000832 */
[C---:B------:R-:W-:Y:S08]  /*1430*/  HMMA.16816.F16 R52, R8.reuse, R52, R52 ;  /* 0x000000340834723c */ /* 0x040ff00000000834 */
[C---:B------:R-:W-:Y:S08]  /*1440*/  HMMA.16816.F16 R54, R8.reuse, R54, R54 ;  /* 0x000000360836723c */ /* 0x040ff00000000836 */
[C---:B------:R-:W-:Y:S08]  /*1450*/  HMMA.16816.F16 R56, R8.reuse, R92, R56 ;  /* 0x0000005c0838723c */ /* 0x040ff00000000838 */
[----:B------:R-:W-:Y:S01]  /*1460*/  HMMA.16816.F16 R68, R8, R94, R68 ;  /* 0x0000005e0844723c */ /* 0x000fe20000000844 */
[----:B------:R-:W-:-:S02]  /*1470*/  VIADD R8, R104, 0x8 ;  /* 0x0000000868087836 */ /* 0x000fc40000000000 */
[----:B------:R-:W-:-:S03]  /*1480*/  VIADD R11, R104, 0x208 ;  /* 0x00000208680b7836 */ /* 0x000fc60000000000 */
[--C-:B------:R-:W-:Y:S02]  /*1490*/  SHF.R.U32.HI R9, RZ, 0x5, R8.reuse ;  /* 0x00000005ff097819 */ /* 0x100fe40000011608 */
[----:B------:R-:W-:Y:S01]  /*14a0*/  SHF.R.U32.HI R10, RZ, 0x2, R8 ;  /* 0x00000002ff0a7819 */ /* 0x000fe20000011608 */
[----:B-1----:R-:W-:Y:S01]  /*14b0*/  HMMA.16816.F16 R98, R12, R20, R20 ;  /* 0x000000140c62723c */ /* 0x002fe20000000814 */
[----:B------:R-:W-:Y:S02]  /*14c0*/  IMAD R20, R18, 0x4, R91 ;  /* 0x0000000412147824 */ /* 0x000fe400078e025b */
[----:B------:R-:W-:-:S04]  /*14d0*/  LOP3.LUT R9, R9, 0x7, R10, 0x48, !PT ;  /* 0x0000000709097812 */ /* 0x000fc800078e480a */
[----:B------:R-:W-:Y:S01]  /*14e0*/  LOP3.LUT R8, R9, 0x3fffffe0, R8, 0xf8, !PT ;  /* 0x3fffffe009087812 */ /* 0x000fe200078ef808 */
[C---:B------:R-:W-:Y:S01]  /*14f0*/  HMMA.16816.F16 R96, R12.reuse, R22, R22 ;  /* 0x000000160c60723c */ /* 0x040fe20000000816 */
[C---:B------:R-:W-:Y:S01]  /*1500*/  VIADD R9, R105.reuse, 0x400 ;  /* 0x0000040069097836 */ /* 0x040fe20000000000 */
[----:B------:R-:W0:Y:S01]  /*1510*/  LDSM.16.M88.4 R20, [R20] ;  /* 0x000000001414783b */ /* 0x000e220000000200 */
[----:B------:R-:W-:Y:S02]  /*1520*/  VIADD R105, R105, 0x404 ;  /* 0x0000040469697836 */ /* 0x000fe40000000000 */
[----:B------:R-:W-:Y:S01]  /*1530*/  IMAD R8, R8, 0x4, R91 ;  /* 0x0000000408087824 */ /* 0x000fe200078e025b */
[----:B------:R-:W-:Y:S02]  /*1540*/  LOP3.LUT R9, R9, 0x3fffffc0, RZ, 0xc0, !PT ;  /* 0x3fffffc009097812 */ /* 0x000fe400078ec0ff */
[----:B------:R-:W-:Y:S01]  /*1550*/  HMMA.16816.F16 R32, R12, R32, R32 ;  /* 0x000000200c20723c */ /* 0x000fe20000000820 */
[----:B------:R-:W-:-:S05]  /*1560*/  LOP3.LUT R106, R118, 0x3fffffc0, R105, 0xf8, !PT ;  /* 0x3fffffc0766a7812 */ /* 0x000fca00078ef869 */
[----:B------:R-:W-:Y:S02]  /*1570*/  IMAD R106, R106, 0x4, R91 ;  /* 0x000000046a6a7824 */ /* 0x000fe400078e025b */
[C---:B------:R-:W-:Y:S04]  /*1580*/  HMMA.16816.F16 R34, R12.reuse, R34, R34 ;  /* 0x000000220c22723c */ /* 0x040fe80000000822 */
[----:B------:R-:W-:Y:S04]  /*1590*/  LDSM.16.MT88.2 R106, [R106+0x8000] ;  /* 0x008000006a6a783b */ /* 0x000fe80000004100 */
[C---:B------:R-:W-:Y:S08]  /*15a0*/  HMMA.16816.F16 R36, R12.reuse, R36, R36 ;  /* 0x000000240c24723c */ /* 0x040ff00000000824 */
[C---:B------:R-:W-:Y:S08]  /*15b0*/  HMMA.16816.F16 R38, R12.reuse, R38, R38 ;  /* 0x000000260c26723c */ /* 0x040ff00000000826 */
[C---:B------:R-:W-:Y:S08]  /*15c0*/  HMMA.16816.F16 R40, R12.reuse, R92, R40 ;  /* 0x0000005c0c28723c */ /* 0x040ff00000000828 */
[----:B------:R-:W-:Y:S01]  /*15d0*/  HMMA.16816.F16 R100, R12, R94, R16 ;  /* 0x0000005e0c64723c */ /* 0x000fe20000000810 */
[----:B------:R-:W-:Y:S01]  /*15e0*/  VIADD R14, R104, 0x408 ;  /* 0x00000408680e7836 */ /* 0x000fe20000000000 */
[----:B------:R-:W-:-:S02]  /*15f0*/  SHF.R.U32.HI R12, RZ, 0x5, R11 ;  /* 0x00000005ff0c7819 */ /* 0x000fc4000001160b */
[----:B------:R-:W-:Y:S02]  /*1600*/  SHF.R.U32.HI R13, RZ, 0x2, R11 ;  /* 0x00000002ff0d7819 */ /* 0x000fe4000001160b */
[--C-:B------:R-:W-:Y:S02]  /*1610*/  SHF.R.U32.HI R15, RZ, 0x5, R14.reuse ;  /* 0x00000005ff0f7819 */ /* 0x100fe4000001160e */
[----:B------:R-:W-:Y:S01]  /*1620*/  SHF.R.U32.HI R16, RZ, 0x2, R14 ;  /* 0x00000002ff107819 */ /* 0x000fe2000001160e */
[C---:B--2---:R-:W-:Y:S01]  /*1630*/  HMMA.16816.F16 R70, R4.reuse, R70, R70 ;  /* 0x000000460446723c */ /* 0x044fe20000000846 */
[----:B------:R-:W-:Y:S02]  /*1640*/  LOP3.LUT R12, R12, 0x7, R13, 0x48, !PT ;  /* 0x000000070c0c7812 */ /* 0x000fe400078e480d */
[----:B------:R-:W-:Y:S02]  /*1650*/  LOP3.LUT R15, R15, 0x7, R16, 0x48, !PT ;  /* 0x000000070f0f7812 */ /* 0x000fe400078e4810 */
[----:B------:R-:W-:Y:S01]  /*1660*/  LOP3.LUT R12, R12, 0x3fffffe0, R11, 0xf8, !PT ;  /* 0x3fffffe00c0c7812 */ /* 0x000fe200078ef80b */
[----:B------:R-:W1:Y:S01]  /*1670*/  LDSM.16.M88.4 R16, [R8] ;  /* 0x000000000810783b */ /* 0x000e620000000200 */
[----:B------:R-:W-:Y:S01]  /*1680*/  LOP3.LUT R10, R15, 0x3fffffe0, R14, 0xf8, !PT ;  /* 0x3fffffe00f0a7812 */ /* 0x000fe200078ef80e */
[----:B------:R-:W-:Y:S01]  /*1690*/  IMAD.IADD R14, R114, 0x1, R9 ;  /* 0x00000001720e7824 */ /* 0x000fe200078e0209 */
[----:B------:R-:W-:Y:S01]  /*16a0*/  HMMA.16816.F16 R72, R4, R72, R72 ;  /* 0x000000480448723c */ /* 0x000fe20000000848 */
[----:B------:R-:W-:-:S02]  /*16b0*/  VIADD R9, R104, 0x608 ;  /* 0x0000060868097836 */ /* 0x000fc40000000000 */
[--C-:B------:R-:W-:Y:S02]  /*16c0*/  IMAD R104, R14, 0x4, R91.reuse ;  /* 0x000000040e687824 */ /* 0x100fe400078e025b */
[----:B------:R-:W-:Y:S01]  /*16d0*/  IMAD R12, R12, 0x4, R91 ;  /* 0x000000040c0c7824 */ /* 0x000fe200078e025b */
[----:B------:R-:W-:Y:S01]  /*16e0*/  SHF.R.U32.HI R11, RZ, 0x5, R9 ;  /* 0x00000005ff0b7819 */ /* 0x000fe20000011609 */
[----:B------:R-:W-:Y:S01]  /*16f0*/  IMAD R10, R10, 0x4, R91 ;  /* 0x000000040a0a7824 */ /* 0x000fe200078e025b */
[--C-:B------:R-:W-:Y:S01]  /*1700*/  SHF.R.U32.HI R112, RZ, 0x2, R9.reuse ;  /* 0x00000002ff707819 */ /* 0x100fe20000011609 */
[----:B------:R-:W2:Y:S01]  /*1710*/  LDSM.16.MT88.2 R104, [R104+0x8000] ;  /* 0x008000006868783b */ /* 0x000ea20000004100 */
[----:B------:R-:W-:Y:S02]  /*1720*/  HMMA.16816.F16 R74, R4, R74, R74 ;  /* 0x0000004a044a723c */ /* 0x000fe4000000084a */
[----:B------:R-:W-:Y:S01]  /*1730*/  LOP3.LUT R112, R11, 0x7, R112, 0x48, !PT ;  /* 0x000000070b707812 */ /* 0x000fe200078e4870 */
[----:B------:R-:W3:Y:S03]  /*1740*/  LDSM.16.M88.4 R12, [R12] ;  /* 0x000000000c0c783b */ /* 0x000ee60000000200 */
[----:B------:R-:W-:-:S02]  /*1750*/  LOP3.LUT R112, R112, 0x3fffffe0, R9, 0xf8, !PT ;  /* 0x3fffffe070707812 */ /* 0x000fc400078ef809 */
[----:B------:R-:W-:Y:S01]  /*1760*/  HMMA.16816.F16 R76, R4, R76, R76 ;  /* 0x0000004c044c723c */ /* 0x000fe2000000084c */
[----:B------:R-:W4:Y:S02]  /*1770*/  LDSM.16.M88.4 R8, [R10] ;  /* 0x000000000a08783b */ /* 0x000f240000000200 */
[----:B------:R-:W-:-:S05]  /*1780*/  IMAD R112, R112, 0x4, R91 ;  /* 0x0000000470707824 */ /* 0x000fca00078e025b */
[C---:B------:R-:W-:Y:S08]  /*1790*/  HMMA.16816.F16 R78, R4.reuse, R78, R78 ;  /* 0x0000004e044e723c */ /* 0x040ff0000000084e */
[C---:B------:R-:W-:Y:S08]  /*17a0*/  HMMA.16816.F16 R62, R4.reuse, R62, R62 ;  /* 0x0000003e043e723c */ /* 0x040ff0000000083e */
[C---:B------:R-:W-:Y:S08]  /*17b0*/  HMMA.16816.F16 R26, R4.reuse, R92, R26 ;  /* 0x0000005c041a723c */ /* 0x040ff0000000081a */
[----:B------:R-:W-:Y:S01]  /*17c0*/  HMMA.16816.F16 R28, R4, R94, R28 ;  /* 0x0000005e041c723c */ /* 0x000fe2000000081c */
[----:B------:R-:W5:Y:S07]  /*17d0*/  LDSM.16.M88.4 R4, [R112] ;  /* 0x000000007004783b */ /* 0x000f6e0000000200 */
[C---:B0-----:R-:W-:Y:S08]  /*17e0*/  HMMA.16816.F16 R2, R20.reuse, R92, R2 ;  /* 0x0000005c1402723c */ /* 0x041ff00000000802 */
[C---:B------:R-:W-:Y:S08]  /*17f0*/  HMMA.16816.F16 R24, R20.reuse, R94, R24 ;  /* 0x0000005e1418723c */ /* 0x040ff00000000818 */
[C---:B------:R-:W-:Y:S08]  /*1800*/  HMMA.16816.F16 R92, R20.reuse, R30, R30 ;  /* 0x0000001e145c723c */ /* 0x040ff0000000081e */
[C---:B------:R-:W-:Y:S08]  /*1810*/  HMMA.16816.F16 R94, R20.reuse, R42, R42 ;  /* 0x0000002a145e723c */ /* 0x040ff0000000082a */
[C---:B------:R-:W-:Y:S08]  /*1820*/  HMMA.16816.F16 R120, R20.reuse, R44, R44 ;  /* 0x0000002c1478723c */ /* 0x040ff0000000082c */
[C---:B------:R-:W-:Y:S08]  /*1830*/  HMMA.16816.F16 R122, R20.reuse, R58, R58 ;  /* 0x0000003a147a723c */ /* 0x040ff0000000083a */
[C---:B------:R-:W-:Y:S08]  /*1840*/  HMMA.16816.F16 R124, R20.reuse, R64, R64 ;  /* 0x00000040147c723c */ /* 0x040ff00000000840 */
[----:B------:R-:W-:Y:S08]  /*1850*/  HMMA.16816.F16 R126, R20, R80, R80 ;  /* 0x00000050147e723c */ /* 0x000ff00000000850 */
[CC--:B-1----:R-:W-:Y:S08]  /*1860*/  HMMA.16816.F16 R20, R16.reuse, R0.reuse, R98 ;  /* 0x000000001014723c */ /* 0x0c2ff00000000862 */
[CC--:B------:R-:W-:Y:S08]  /*1870*/  HMMA.16816.F16 R22, R16.reuse, R0.reuse, R96 ;  /* 0x000000001016723c */ /* 0x0c0ff00000000860 */
[CC--:B------:R-:W-:Y:S08]  /*1880*/  HMMA.16816.F16 R32, R16.reuse, R0.reuse, R32 ;  /* 0x000000001020723c */ /* 0x0c0ff00000000820 */
[CC--:B------:R-:W-:Y:S08]  /*1890*/  HMMA.16816.F16 R34, R16.reuse, R0.reuse, R34 ;  /* 0x000000001022723c */ /* 0x0c0ff00000000822 */
[CC--:B------:R-:W-:Y:S08]  /*18a0*/  HMMA.16816.F16 R36, R16.reuse, R0.reuse, R36 ;  /* 0x000000001024723c */ /* 0x0c0ff00000000824 */
[C---:B------:R-:W-:Y:S08]  /*18b0*/  HMMA.16816.F16 R38, R16.reuse, R0, R38 ;  /* 0x000000001026723c */ /* 0x040ff00000000826 */
[C---:B--2---:R-:W-:Y:S08]  /*18c0*/  HMMA.16816.F16 R40, R16.reuse, R104, R40 ;  /* 0x000000681028723c */ /* 0x044ff00000000828 */
[----:B------:R-:W-:Y:S08]  /*18d0*/  HMMA.16816.F16 R16, R16, R106, R100 ;  /* 0x0000006a1010723c */ /* 0x000ff00000000864 */
[CC--:B---3--:R-:W-:Y:S08]  /*18e0*/  HMMA.16816.F16 R18, R12.reuse, R0.reuse, R102 ;  /* 0x000000000c12723c */ /* 0x0c8ff00000000866 */
[CC--:B------:R-:W-:Y:S08]  /*18f0*/  HMMA.16816.F16 R46, R12.reuse, R0.reuse, R46 ;  /* 0x000000000c2e723c */ /* 0x0c0ff0000000082e */
[CC--:B------:R-:W-:Y:S08]  /*1900*/  HMMA.16816.F16 R48, R12.reuse, R0.reuse, R48 ;  /* 0x000000000c30723c */ /* 0x0c0ff00000000830 */
[CC--:B------:R-:W-:Y:S08]  /*1910*/  HMMA.16816.F16 R50, R12.reuse, R0.reuse, R50 ;  /* 0x000000000c32723c */ /* 0x0c0ff00000000832 */
[CC--:B------:R-:W-:Y:S08]  /*1920*/  HMMA.16816.F16 R52, R12.reuse, R0.reuse, R52 ;  /* 0x000000000c34723c */ /* 0x0c0ff00000000834 */
[C---:B------:R-:W-:Y:S08]  /*1930*/  HMMA.16816.F16 R54, R12.reuse, R0, R54 ;  /* 0x000000000c36723c */ /* 0x040ff00000000836 */
[C---:B------:R-:W-:Y:S08]  /*1940*/  HMMA.16816.F16 R56, R12.reuse, R104, R56 ;  /* 0x000000680c38723c */ /* 0x040ff00000000838 */
[----:B------:R-:W-:Y:S08]  /*1950*/  HMMA.16816.F16 R68, R12, R106, R68 ;  /* 0x0000006a0c44723c */ /* 0x000ff00000000844 */
[CC--:B----4-:R-:W-:Y:S08]  /*1960*/  HMMA.16816.F16 R70, R8.reuse, R0.reuse, R70 ;  /* 0x000000000846723c */ /* 0x0d0ff00000000846 */
[CC--:B------:R-:W-:Y:S08]  /*1970*/  HMMA.16816.F16 R72, R8.reuse, R0.reuse, R72 ;  /* 0x000000000848723c */ /* 0x0c0ff00000000848 */
[CC--:B------:R-:W-:Y:S08]  /*1980*/  HMMA.16816.F16 R74, R8.reuse, R0.reuse, R74 ;  /* 0x00000000084a723c */ /* 0x0c0ff0000000084a */
[CC--:B------:R-:W-:Y:S08]  /*1990*/  HMMA.16816.F16 R76, R8.reuse, R0.reuse, R76 ;  /* 0x00000000084c723c */ /* 0x0c0ff0000000084c */
[CC--:B------:R-:W-:Y:S08]  /*19a0*/  HMMA.16816.F16 R78, R8.reuse, R0.reuse, R78 ;  /* 0x00000000084e723c */ /* 0x0c0ff0000000084e */
[C---:B------:R-:W-:Y:S08]  /*19b0*/  HMMA.16816.F16 R62, R8.reuse, R0, R62 ;  /* 0x00000000083e723c */ /* 0x040ff0000000083e */
[C---:B------:R-:W-:Y:S08]  /*19c0*/  HMMA.16816.F16 R26, R8.reuse, R104, R26 ;  /* 0x00000068081a723c */ /* 0x040ff0000000081a */
[----:B------:R-:W-:Y:S08]  /*19d0*/  HMMA.16816.F16 R28, R8, R106, R28 ;  /* 0x0000006a081c723c */ /* 0x000ff0000000081c */
[C---:B-----5:R-:W-:Y:S08]  /*19e0*/  HMMA.16816.F16 R2, R4.reuse, R104, R2 ;  /* 0x000000680402723c */ /* 0x060ff00000000802 */
[C---:B------:R-:W-:Y:S08]  /*19f0*/  HMMA.16816.F16 R24, R4.reuse, R106, R24 ;  /* 0x0000006a0418723c */ /* 0x040ff00000000818 */
[C---:B------:R-:W-:Y:S08]  /*1a00*/  HMMA.16816.F16 R30, R4.reuse, R30, R92 ;  /* 0x0000001e041e723c */ /* 0x040ff0000000085c */
[C---:B------:R-:W-:Y:S08]  /*1a10*/  HMMA.16816.F16 R42, R4.reuse, R42, R94 ;  /* 0x0000002a042a723c */ /* 0x040ff0000000085e */
[C---:B------:R-:W-:Y:S08]  /*1a20*/  HMMA.16816.F16 R44, R4.reuse, R44, R120 ;  /* 0x0000002c042c723c */ /* 0x040ff00000000878 */
[C---:B------:R-:W-:Y:S08]  /*1a30*/  HMMA.16816.F16 R58, R4.reuse, R58, R122 ;  /* 0x0000003a043a723c */ /* 0x040ff0000000087a */
[C---:B------:R-:W-:Y:S08]  /*1a40*/  HMMA.16816.F16 R64, R4.reuse, R64, R124 ;  /* 0x000000400440723c */ /* 0x040ff0000000087c */
[----:B------:R-:W-:Y:S01]  /*1a50*/  HMMA.16816.F16 R80, R4, R80, R126 ;  /* 0x000000500450723c */ /* 0x000fe2000000087e */
[----:B------:R-:W-:-:S04]  /*1a60*/  NOP ;  /* 0x0000000000007918 */ /* 0x000fc80000000000 */
[----:B------:R-:W-:-:S15]  /*1a70*/  @P0 BRA `(.L_x_4) ;  /* 0xfffffff400ec0947 */ /* 0x000fde000383ffff */
[----:B------:R-:W-:Y:S01]  /*1a80*/  VIADD R88, R88, 0x1 ;  /* 0x0000000158587836 */ /* 0x000fe20000000000 */
[----:B------:R-:W-:Y:S04]  /*1a90*/  BAR.SYNC.DEFER_BLOCKING 0x0 ;  /* 0x0000000000007b1d */ /* 0x000fe80000010000 */
[----:B------:R-:W-:-:S13]  /*1aa0*/  ISETP.NE.AND P0, PT, R88, 0x80, PT ;  /* 0x000000805800780c */ /* 0x000fda0003f05270 */
[----:B------:R-:W-:Y:S05]  /*1ab0*/  @P0 BRA `(.L_x_5) ;  /* 0xffffffe400e80947 */ /* 0x000fea000383ffff */
[----:B------:R-:W0:Y:S01]  /*1ac0*/  S2R R7, SR_TID.X ;  /* 0x0000000000077919 */ /* 0x000e220000002100 */
[----:B------:R-:W1:Y:S01]  /*1ad0*/  LDC.64 R4, c[0x0][0x390] ;  /* 0x0000e400ff047b82 */ /* 0x000e620000000a00 */
[----:B0-----:R-:W-:Y:S01]  /*1ae0*/  IMAD.SHL.U32 R0, R7, 0x2000, RZ ;  /* 0x0000200007007824 */ /* 0x001fe200078e00ff */
[----:B------:R-:W-:-:S04]  /*1af0*/  SHF.R.U32.HI R3, RZ, 0x5, R7 ;  /* 0x00000005ff037819 */ /* 0x000fc80000011607 */
[----:B------:R-:W-:Y:S02]  /*1b00*/  LOP3.LUT R0, R0, 0x780000, RZ, 0xc0, !PT ;  /* 0x0078000000007812 */ /* 0x000fe400078ec0ff */
[----:B------:R-:W-:Y:S02]  /*1b10*/  LOP3.LUT R3, R3, 0x1, RZ, 0xc0, !PT ;  /* 0x0000000103037812 */ /* 0x000fe400078ec0ff */
[----:B------:R-:W-:-:S05]  /*1b20*/  IADD3 R0, PT, PT, R0, R83, R82 ;  /* 0x0000005300007210 */ /* 0x000fca0007ffe052 */
[----:B------:R-:W-:Y:S02]  /*1b30*/  IMAD R3, R3, 0x40, R0 ;  /* 0x0000004003037824 */ /* 0x000fe400078e0200 */
[----:B------:R-:W-:Y:S02]  /*1b40*/  IMAD.SHL.U32 R0, R7, 0x400, RZ ;  /* 0x0000040007007824 */ /* 0x000fe400078e00ff */
[----:B-1----:R-:W-:-:S03]  /*1b50*/  IMAD.WIDE.U32 R4, R3, 0x2, R4 ;  /* 0x0000000203047825 */ /* 0x002fc600078e0004 */
[----:B------:R-:W-:-:S05]  /*1b60*/  LOP3.LUT R3, R0, 0x7003, R7, 0xc8, !PT ;  /* 0x0000700300037812 */ /* 0x000fca00078ec807 */
[----:B------:R-:W-:-:S05]  /*1b70*/  IMAD.WIDE.U32 R4, R3, 0x4, R4 ;  /* 0x0000000403047825 */ /* 0x000fca00078e0004 */
[----:B------:R-:W-:Y:S04]  /*1b80*/  STG.E desc[UR6][R4.64], R40 ;  /* 0x0000002804007986 */ /* 0x000fe8000c101906 */
        /* <DEDUP_REMOVED lines=34> */
[----:B------:R-:W-:Y:S01]  /*1db0*/  STG.E desc[UR6][R4.64+0xc0100], R81 ;  /* 0x0c01005104007986 */ /* 0x000fe2000c101906 */
[----:B------:R-:W-:Y:S05]  /*1dc0*/  EXIT ;  /* 0x000000000000794d */ /* 0x000fea0003800000 */
        .weak           $__internal_0_$__cuda_sm20_div_u16
        .type           $__internal_0_$__cuda_sm20_div_u16,@function
        .size           $__internal_0_$__cuda_sm20_div_u16,(.L_x_7 - $__internal_0_$__cuda_sm20_div_u16)
$__internal_0_$__cuda_sm20_div_u16:
[----:B------:R-:W0:Y:S01]  /*1dd0*/  I2F.U16 R2, R6 ;  /* 0x0000000600027306 */ /* 0x000e220000101000 */
[----:B------:R-:W-:Y:S01]  /*1de0*/  IMAD.MOV.U32 R3, RZ, RZ, 0x4b800000 ;  /* 0x4b800000ff037424 */ /* 0x000fe200078e00ff */
[C---:B0-----:R-:W-:Y:S02]  /*1df0*/  FSETP.GEU.AND P1, PT, |R2|.reuse, 1.175494350822287508e-38, PT ;  /* 0x008000000200780b */ /* 0x041fe40003f2e200 */
[----:B------:R-:W-:Y:S02]  /*1e00*/  FSETP.GT.AND P0, PT, |R2|, 8.50705917302346158658e+37, PT ;  /* 0x7e8000000200780b */ /* 0x000fe40003f04200 */
[----:B------:R-:W-:-:S04]  /*1e10*/  FSEL R3, R3, 1, !P1 ;  /* 0x3f80000003037808 */ /* 0x000fc80004800000 */
[----:B------:R-:W-:Y:S02]  /*1e20*/  FSEL R3, R3, 0.25, !P0 ;  /* 0x3e80000003037808 */ /* 0x000fe40004000000 */
[----:B------:R-:W-:-:S03]  /*1e30*/  ISETP.NE.U32.AND P0, PT, R6, RZ, PT ;  /* 0x000000ff0600720c */ /* 0x000fc60003f05070 */
[----:B------:R-:W-:Y:S02]  /*1e40*/  FMUL R4, R2, R3 ;  /* 0x0000000302047220 */ /* 0x000fe40000400000 */
[----:B------:R-:W-:Y:S08]  /*1e50*/  I2F.U16.RZ R2, UR4 ;  /* 0x0000000400027d06 */ /* 0x000ff0000810d000 */
[----:B------:R-:W0:Y:S02]  /*1e60*/  MUFU.RCP R4, R4 ;  /* 0x0000000400047308 */ /* 0x000e240000001000 */
[----:B0-----:R-:W-:-:S04]  /*1e70*/  FMUL R3, R3, R4 ;  /* 0x0000000403037220 */ /* 0x001fc80000400000 */
[----:B------:R-:W-:-:S04]  /*1e80*/  VIADD R3, R3, 0x2 ;  /* 0x0000000203037836 */ /* 0x000fc80000000000 */
[----:B------:R-:W-:Y:S01]  /*1e90*/  FMUL.RZ R5, R2, R3 ;  /* 0x0000000302057220 */ /* 0x000fe2000040c000 */
[----:B------:R-:W-:Y:S02]  /*1ea0*/  IMAD.MOV.U32 R2, RZ, RZ, R7 ;  /* 0x000000ffff027224 */ /* 0x000fe400078e0007 */
[----:B------:R-:W-:-:S03]  /*1eb0*/  IMAD.MOV.U32 R3, RZ, RZ, 0x0 ;  /* 0x00000000ff037424 */ /* 0x000fc600078e00ff */
[----:B------:R-:W0:Y:S02]  /*1ec0*/  F2I.U32.TRUNC.NTZ R5, R5 ;  /* 0x0000000500057305 */ /* 0x000e24000020f000 */
[----:B0-----:R-:W-:Y:S01]  /*1ed0*/  LOP3.LUT R6, R5, 0xffff, RZ, 0xc0, !PT ;  /* 0x0000ffff05067812 */ /* 0x001fe200078ec0ff */
[----:B------:R-:W-:Y:S01]  /*1ee0*/  @!P0 IMAD.MOV.U32 R6, RZ, RZ, -0x1 ;  /* 0xffffffffff068424 */ /* 0x000fe200078e00ff */
[----:B------:R-:W-:Y:S06]  /*1ef0*/  RET.REL.NODEC R2 `(_Z11gemm_kernelP6__halfS0_S0_) ;  /* 0xffffffe002407950 */ /* 0x000fec0003c3ffff */
.L_x_6:
[----:B------:R-:W-:-:S00]  /*1f00*/  BRA `(.L_x_6) ;  /* 0xfffffffc00fc7947 */ /* 0x000fc0000383ffff */
[----:B------:R-:W-:-:S00]  /*1f10*/  NOP ;  /* 0x0000000000007918 */ /* 0x000fc00000000000 */
        /* <DEDUP_REMOVED lines=14> */
.L_x_7:


//--------------------- .nv.shared._Z11gemm_kernelP6__halfS0_S0_ --------------------------
	.section	.nv.shared._Z11gemm_kernelP6__halfS0_S0_,"aw",@nobits
	.sectionflags	@""
	.align	2
.nv.shared._Z11gemm_kernelP6__halfS0_S0_:
	.zero		50176


//--------------------- .nv.shared.reserved.0     --------------------------
	.section	.nv.shared.reserved.0,"aw",@nobits
	.weak		__nv_reservedSMEM_offset_0_alias
	.size		__nv_reservedSMEM_offset_0_alias, 0, 64
	.other		__nv_reservedSMEM_offset_0_alias,@"STO_CUDA_RESERVED_SHARED STV_DEFAULT"
__nv_reservedSMEM_offset_0_alias:
	.zero		0
	.zero		64


//--------------------- .nv.constant0._Z11gemm_kernelP6__halfS0_S0_ --------------------------
	.section	.nv.constant0._Z11gemm_kernelP6__halfS0_S0_,"a",@progbits
	.sectionflags	@""
	.align	4
.nv.constant0._Z11gemm_kernelP6__halfS0_S0_:
	.zero		920


//--------------------- SYMBOLS --------------------------

	.type		.nv.reservedSmem.offset0,@object
	.size		.nv.reservedSmem.offset0,0x4
	.type		.nv.reservedSmem.cap,@object
	.size		.nv.reservedSmem.cap,0x4
